//
// Generated by NVIDIA NVVM Compiler
//
// Compiler Build ID: CL-36424714
// Cuda compilation tools, release 13.0, V13.0.88
// Based on NVVM 20.0.0
//

.version 9.0
.target sm_100
.address_size 64

	// .globl	_Z9sgemv_deviiPKfS0_Pf
.extern .func __assertfail
(
	.param .b64 __assertfail_param_0,
	.param .b64 __assertfail_param_1,
	.param .b32 __assertfail_param_2,
	.param .b64 __assertfail_param_3,
	.param .b64 __assertfail_param_4
)
;
.global .align 1 .b8 __unnamed_1[64] = {118, 111, 105, 100, 32, 115, 103, 101, 109, 118, 95, 100, 101, 118, 40, 105, 110, 116, 44, 32, 105, 110, 116, 44, 32, 99, 111, 110, 115, 116, 32, 102, 108, 111, 97, 116, 32, 42, 44, 32, 99, 111, 110, 115, 116, 32, 102, 108, 111, 97, 116, 32, 42, 44, 32, 102, 108, 111, 97, 116, 32, 42, 41};
// _ZZ9sgemv_deviiPKfS0_PfE13global_result has been demoted
.global .align 1 .b8 $str[15] = {103, 114, 105, 100, 68, 105, 109, 46, 122, 32, 61, 61, 32, 49};
.global .align 1 .b8 $str$1[27] = {47, 116, 109, 112, 47, 115, 97, 115, 115, 95, 99, 117, 95, 101, 57, 100, 100, 112, 109, 114, 112, 47, 107, 46, 99, 117};
.global .align 1 .b8 $str$2[23] = {98, 108, 111, 99, 107, 68, 105, 109, 46, 120, 32, 61, 61, 32, 119, 97, 114, 112, 83, 105, 122, 101};
.global .align 1 .b8 $str$3[23] = {98, 108, 111, 99, 107, 68, 105, 109, 46, 121, 32, 61, 61, 32, 100, 105, 118, 95, 115, 105, 122, 101};
.global .align 1 .b8 $str$4[20] = {109, 32, 37, 32, 98, 108, 111, 99, 107, 95, 115, 105, 122, 101, 32, 61, 61, 32, 48};
.global .align 1 .b8 $str$5[20] = {110, 32, 37, 32, 98, 108, 111, 99, 107, 95, 115, 105, 122, 101, 32, 61, 61, 32, 48};

.visible .entry _Z9sgemv_deviiPKfS0_Pf(
	.param .u32 _Z9sgemv_deviiPKfS0_Pf_param_0,
	.param .u32 _Z9sgemv_deviiPKfS0_Pf_param_1,
	.param .u64 .ptr .align 1 _Z9sgemv_deviiPKfS0_Pf_param_2,
	.param .u64 .ptr .align 1 _Z9sgemv_deviiPKfS0_Pf_param_3,
	.param .u64 .ptr .align 1 _Z9sgemv_deviiPKfS0_Pf_param_4
)
{
	.reg .pred 	%p<21>;
	.reg .b32 	%r<103>;
	.reg .b32 	%f<167>;
	.reg .b64 	%rd<98>;
	// demoted variable
	.shared .align 4 .b8 _ZZ9sgemv_deviiPKfS0_PfE13global_result[128];
	ld.param.u32 	%r35, [_Z9sgemv_deviiPKfS0_Pf_param_0];
	ld.param.u32 	%r36, [_Z9sgemv_deviiPKfS0_Pf_param_1];
	ld.param.u64 	%rd14, [_Z9sgemv_deviiPKfS0_Pf_param_2];
	ld.param.u64 	%rd15, [_Z9sgemv_deviiPKfS0_Pf_param_3];
	mov.u32 	%r37, %nctaid.z;
	setp.eq.s32 	%p1, %r37, 1;
	@%p1 bra 	$L__BB0_2;
	mov.u64 	%rd17, $str;
	cvta.global.u64 	%rd18, %rd17;
	mov.u64 	%rd19, $str$1;
	cvta.global.u64 	%rd20, %rd19;
	mov.u64 	%rd21, __unnamed_1;
	cvta.global.u64 	%rd22, %rd21;
	{ // callseq 0, 0
	.param .b64 param0;
	st.param.b64 	[param0], %rd18;
	.param .b64 param1;
	st.param.b64 	[param1], %rd20;
	.param .b32 param2;
	st.param.b32 	[param2], 9;
	.param .b64 param3;
	st.param.b64 	[param3], %rd22;
	.param .b64 param4;
	st.param.b64 	[param4], 1;
	call.uni 
	__assertfail, 
	(
	param0, 
	param1, 
	param2, 
	param3, 
	param4
	);
	} // callseq 0
$L__BB0_2:
	mov.u32 	%r1, %ntid.x;
	setp.eq.s32 	%p2, %r1, 32;
	@%p2 bra 	$L__BB0_4;
	mov.u64 	%rd23, $str$2;
	cvta.global.u64 	%rd24, %rd23;
	mov.u64 	%rd25, $str$1;
	cvta.global.u64 	%rd26, %rd25;
	mov.u64 	%rd27, __unnamed_1;
	cvta.global.u64 	%rd28, %rd27;
	{ // callseq 1, 0
	.param .b64 param0;
	st.param.b64 	[param0], %rd24;
	.param .b64 param1;
	st.param.b64 	[param1], %rd26;
	.param .b32 param2;
	st.param.b32 	[param2], 10;
	.param .b64 param3;
	st.param.b64 	[param3], %rd28;
	.param .b64 param4;
	st.param.b64 	[param4], 1;
	call.uni 
	__assertfail, 
	(
	param0, 
	param1, 
	param2, 
	param3, 
	param4
	);
	} // callseq 1
$L__BB0_4:
	mov.u32 	%r2, %ntid.y;
	setp.eq.s32 	%p3, %r2, 4;
	@%p3 bra 	$L__BB0_6;
	mov.u64 	%rd29, $str$3;
	cvta.global.u64 	%rd30, %rd29;
	mov.u64 	%rd31, $str$1;
	cvta.global.u64 	%rd32, %rd31;
	mov.u64 	%rd33, __unnamed_1;
	cvta.global.u64 	%rd34, %rd33;
	{ // callseq 2, 0
	.param .b64 param0;
	st.param.b64 	[param0], %rd30;
	.param .b64 param1;
	st.param.b64 	[param1], %rd32;
	.param .b32 param2;
	st.param.b32 	[param2], 11;
	.param .b64 param3;
	st.param.b64 	[param3], %rd34;
	.param .b64 param4;
	st.param.b64 	[param4], 1;
	call.uni 
	__assertfail, 
	(
	param0, 
	param1, 
	param2, 
	param3, 
	param4
	);
	} // callseq 2
$L__BB0_6:
	and.b32  	%r38, %r35, 31;
	setp.eq.s32 	%p4, %r38, 0;
	@%p4 bra 	$L__BB0_8;
	mov.u64 	%rd35, $str$4;
	cvta.global.u64 	%rd36, %rd35;
	mov.u64 	%rd37, $str$1;
	cvta.global.u64 	%rd38, %rd37;
	mov.u64 	%rd39, __unnamed_1;
	cvta.global.u64 	%rd40, %rd39;
	{ // callseq 3, 0
	.param .b64 param0;
	st.param.b64 	[param0], %rd36;
	.param .b64 param1;
	st.param.b64 	[param1], %rd38;
	.param .b32 param2;
	st.param.b32 	[param2], 12;
	.param .b64 param3;
	st.param.b64 	[param3], %rd40;
	.param .b64 param4;
	st.param.b64 	[param4], 1;
	call.uni 
	__assertfail, 
	(
	param0, 
	param1, 
	param2, 
	param3, 
	param4
	);
	} // callseq 3
$L__BB0_8:
	and.b32  	%r39, %r36, 31;
	setp.eq.s32 	%p5, %r39, 0;
	@%p5 bra 	$L__BB0_10;
	mov.u64 	%rd41, $str$5;
	cvta.global.u64 	%rd42, %rd41;
	mov.u64 	%rd43, $str$1;
	cvta.global.u64 	%rd44, %rd43;
	mov.u64 	%rd45, __unnamed_1;
	cvta.global.u64 	%rd46, %rd45;
	{ // callseq 4, 0
	.param .b64 param0;
	st.param.b64 	[param0], %rd42;
	.param .b64 param1;
	st.param.b64 	[param1], %rd44;
	.param .b32 param2;
	st.param.b32 	[param2], 13;
	.param .b64 param3;
	st.param.b64 	[param3], %rd46;
	.param .b64 param4;
	st.param.b64 	[param4], 1;
	call.uni 
	__assertfail, 
	(
	param0, 
	param1, 
	param2, 
	param3, 
	param4
	);
	} // callseq 4
$L__BB0_10:
	mov.u32 	%r40, %ctaid.y;
	shl.b32 	%r3, %r40, 5;
	mov.u32 	%r4, %tid.y;
	shl.b32 	%r41, %r4, 2;
	add.s32 	%r42, %r3, %r41;
	mov.u32 	%r102, %ctaid.x;
	shl.b32 	%r43, %r102, 5;
	mov.u32 	%r6, %tid.x;
	add.s32 	%r44, %r43, %r6;
	mad.lo.s32 	%r45, %r36, %r42, %r44;
	cvta.to.global.u64 	%rd47, %rd14;
	mul.wide.u32 	%rd48, %r45, 4;
	add.s64 	%rd96, %rd47, %rd48;
	cvta.to.global.u64 	%rd49, %rd15;
	mul.wide.u32 	%rd50, %r44, 4;
	add.s64 	%rd97, %rd49, %rd50;
	mov.u32 	%r46, %nctaid.x;
	shl.b32 	%r7, %r46, 5;
	mad.lo.s32 	%r100, %r4, %r1, %r6;
	setp.gt.u32 	%p6, %r100, 31;
	@%p6 bra 	$L__BB0_17;
	mul.lo.s32 	%r9, %r1, %r2;
	add.s32 	%r47, %r100, %r9;
	max.u32 	%r48, %r47, 32;
	setp.lt.u32 	%p7, %r47, 32;
	selp.u32 	%r49, 1, 0, %p7;
	add.s32 	%r50, %r47, %r49;
	sub.s32 	%r51, %r48, %r50;
	div.u32 	%r52, %r51, %r9;
	add.s32 	%r10, %r52, %r49;
	and.b32  	%r53, %r10, 3;
	setp.eq.s32 	%p8, %r53, 3;
	@%p8 bra 	$L__BB0_14;
	add.s32 	%r54, %r10, 1;
	and.b32  	%r55, %r54, 3;
	shl.b32 	%r56, %r100, 2;
	mov.u32 	%r57, _ZZ9sgemv_deviiPKfS0_PfE13global_result;
	add.s32 	%r97, %r57, %r56;
	shl.b32 	%r12, %r9, 2;
	neg.s32 	%r96, %r55;
	mad.lo.s32 	%r58, %r2, %r55, %r4;
	mad.lo.s32 	%r100, %r1, %r58, %r6;
$L__BB0_13:
	.pragma "nounroll";
	mov.b32 	%r59, 0;
	st.shared.u32 	[%r97], %r59;
	add.s32 	%r97, %r97, %r12;
	add.s32 	%r96, %r96, 1;
	setp.ne.s32 	%p9, %r96, 0;
	@%p9 bra 	$L__BB0_13;
$L__BB0_14:
	setp.lt.u32 	%p10, %r10, 3;
	@%p10 bra 	$L__BB0_17;
	shl.b32 	%r20, %r9, 2;
	shl.b32 	%r60, %r100, 2;
	mov.u32 	%r61, _ZZ9sgemv_deviiPKfS0_PfE13global_result;
	add.s32 	%r99, %r61, %r60;
	shl.b32 	%r22, %r9, 4;
	shl.b32 	%r23, %r9, 3;
	mul.lo.s32 	%r24, %r9, 12;
$L__BB0_16:
	mov.b32 	%r62, 0;
	st.shared.u32 	[%r99], %r62;
	add.s32 	%r63, %r99, %r20;
	st.shared.u32 	[%r63], %r62;
	add.s32 	%r64, %r99, %r23;
	st.shared.u32 	[%r64], %r62;
	add.s32 	%r65, %r99, %r24;
	st.shared.u32 	[%r65], %r62;
	add.s32 	%r100, %r100, %r20;
	add.s32 	%r99, %r99, %r22;
	setp.lt.u32 	%p11, %r100, 32;
	@%p11 bra 	$L__BB0_16;
$L__BB0_17:
	ld.global.nc.f32 	%f152, [%rd96];
	mul.wide.s32 	%rd3, %r36, 4;
	add.s64 	%rd51, %rd96, %rd3;
	ld.global.nc.f32 	%f151, [%rd51];
	add.s64 	%rd52, %rd51, %rd3;
	ld.global.nc.f32 	%f150, [%rd52];
	add.s64 	%rd53, %rd52, %rd3;
	ld.global.nc.f32 	%f149, [%rd53];
	setp.ge.s32 	%p12, %r102, %r36;
	mov.f32 	%f159, 0f00000000;
	mov.f32 	%f160, %f159;
	mov.f32 	%f161, %f159;
	mov.f32 	%f162, %f159;
	mov.f32 	%f163, %f159;
	mov.f32 	%f164, %f159;
	mov.f32 	%f165, %f159;
	mov.f32 	%f166, %f159;
	@%p12 bra 	$L__BB0_29;
	ld.global.nc.f32 	%f148, [%rd97];
	add.s32 	%r29, %r102, %r7;
	max.s32 	%r66, %r36, %r29;
	sub.s32 	%r67, %r66, %r102;
	setp.ne.s32 	%p13, %r67, %r7;
	selp.u32 	%r68, 1, 0, %p13;
	add.s32 	%r69, %r7, %r68;
	sub.s32 	%r70, %r67, %r69;
	div.u32 	%r71, %r70, %r7;
	add.s32 	%r30, %r71, %r68;
	and.b32  	%r72, %r30, 1;
	setp.eq.b32 	%p14, %r72, 1;
	mov.f32 	%f159, 0f00000000;
	@%p14 bra 	$L__BB0_22;
	shl.b32 	%r73, %r36, 4;
	mul.wide.u32 	%rd54, %r73, 4;
	add.s64 	%rd55, %rd96, %rd54;
	ld.global.nc.f32 	%f6, [%rd55];
	mul.lo.s32 	%r74, %r36, 17;
	mul.wide.u32 	%rd56, %r74, 4;
	add.s64 	%rd57, %rd96, %rd56;
	ld.global.nc.f32 	%f7, [%rd57];
	mul.lo.s32 	%r75, %r36, 18;
	mul.wide.u32 	%rd58, %r75, 4;
	add.s64 	%rd59, %rd96, %rd58;
	ld.global.nc.f32 	%f8, [%rd59];
	mul.lo.s32 	%r76, %r36, 19;
	mul.wide.u32 	%rd60, %r76, 4;
	add.s64 	%rd61, %rd96, %rd60;
	ld.global.nc.f32 	%f9, [%rd61];
	fma.rn.f32 	%f162, %f148, %f152, 0f00000000;
	fma.rn.f32 	%f161, %f148, %f151, 0f00000000;
	fma.rn.f32 	%f160, %f148, %f150, 0f00000000;
	fma.rn.f32 	%f159, %f148, %f149, 0f00000000;
	setp.ge.s32 	%p15, %r29, %r36;
	mul.wide.s32 	%rd62, %r7, 4;
	add.s64 	%rd96, %rd96, %rd62;
	add.s64 	%rd97, %rd97, %rd62;
	mov.f32 	%f122, %f148;
	@%p15 bra 	$L__BB0_21;
	ld.global.nc.f32 	%f152, [%rd96];
	add.s64 	%rd63, %rd96, %rd3;
	ld.global.nc.f32 	%f151, [%rd63];
	add.s64 	%rd64, %rd63, %rd3;
	ld.global.nc.f32 	%f150, [%rd64];
	add.s64 	%rd65, %rd64, %rd3;
	ld.global.nc.f32 	%f149, [%rd65];
	ld.global.nc.f32 	%f122, [%rd97];
$L__BB0_21:
	fma.rn.f32 	%f166, %f148, %f6, 0f00000000;
	fma.rn.f32 	%f165, %f148, %f7, 0f00000000;
	fma.rn.f32 	%f164, %f148, %f8, 0f00000000;
	fma.rn.f32 	%f163, %f148, %f9, 0f00000000;
	mov.f32 	%f148, %f122;
	mov.u32 	%r102, %r29;
$L__BB0_22:
	setp.eq.s32 	%p16, %r30, 0;
	@%p16 bra 	$L__BB0_29;
	mul.lo.s32 	%r77, %r36, 19;
	mul.lo.s32 	%r78, %r36, 18;
	mul.lo.s32 	%r79, %r36, 17;
	shl.b32 	%r80, %r36, 4;
	mul.wide.u32 	%rd66, %r80, 4;
	mul.wide.u32 	%rd68, %r79, 4;
	mul.wide.u32 	%rd70, %r78, 4;
	mul.wide.u32 	%rd72, %r77, 4;
$L__BB0_24:
	mov.u32 	%r81, %nctaid.x;
	shl.b32 	%r82, %r81, 5;
	add.s64 	%rd67, %rd96, %rd66;
	ld.global.nc.f32 	%f54, [%rd67];
	add.s64 	%rd69, %rd96, %rd68;
	ld.global.nc.f32 	%f55, [%rd69];
	add.s64 	%rd71, %rd96, %rd70;
	ld.global.nc.f32 	%f56, [%rd71];
	add.s64 	%rd73, %rd96, %rd72;
	ld.global.nc.f32 	%f57, [%rd73];
	fma.rn.f32 	%f58, %f148, %f152, %f162;
	fma.rn.f32 	%f59, %f148, %f151, %f161;
	fma.rn.f32 	%f60, %f148, %f150, %f160;
	fma.rn.f32 	%f61, %f148, %f149, %f159;
	add.s32 	%r33, %r102, %r82;
	setp.ge.s32 	%p17, %r33, %r36;
	mul.wide.s32 	%rd74, %r82, 4;
	add.s64 	%rd10, %rd96, %rd74;
	add.s64 	%rd11, %rd97, %rd74;
	mov.f32 	%f153, %f148;
	@%p17 bra 	$L__BB0_26;
	ld.global.nc.f32 	%f152, [%rd10];
	add.s64 	%rd75, %rd10, %rd3;
	ld.global.nc.f32 	%f151, [%rd75];
	add.s64 	%rd76, %rd75, %rd3;
	ld.global.nc.f32 	%f150, [%rd76];
	add.s64 	%rd77, %rd76, %rd3;
	ld.global.nc.f32 	%f149, [%rd77];
	ld.global.nc.f32 	%f153, [%rd11];
$L__BB0_26:
	fma.rn.f32 	%f72, %f148, %f54, %f166;
	fma.rn.f32 	%f73, %f148, %f55, %f165;
	fma.rn.f32 	%f74, %f148, %f56, %f164;
	fma.rn.f32 	%f75, %f148, %f57, %f163;
	mul.wide.u32 	%rd78, %r80, 4;
	add.s64 	%rd79, %rd10, %rd78;
	ld.global.nc.f32 	%f76, [%rd79];
	mul.wide.u32 	%rd80, %r79, 4;
	add.s64 	%rd81, %rd10, %rd80;
	ld.global.nc.f32 	%f77, [%rd81];
	mul.wide.u32 	%rd82, %r78, 4;
	add.s64 	%rd83, %rd10, %rd82;
	ld.global.nc.f32 	%f78, [%rd83];
	mul.wide.u32 	%rd84, %r77, 4;
	add.s64 	%rd85, %rd10, %rd84;
	ld.global.nc.f32 	%f79, [%rd85];
	fma.rn.f32 	%f162, %f153, %f152, %f58;
	fma.rn.f32 	%f161, %f153, %f151, %f59;
	fma.rn.f32 	%f160, %f153, %f150, %f60;
	fma.rn.f32 	%f159, %f153, %f149, %f61;
	add.s32 	%r102, %r33, %r7;
	setp.ge.s32 	%p18, %r102, %r36;
	mul.wide.s32 	%rd86, %r7, 4;
	add.s64 	%rd96, %rd10, %rd86;
	add.s64 	%rd97, %rd11, %rd86;
	mov.f32 	%f148, %f153;
	@%p18 bra 	$L__BB0_28;
	ld.global.nc.f32 	%f152, [%rd96];
	add.s64 	%rd87, %rd96, %rd3;
	ld.global.nc.f32 	%f151, [%rd87];
	add.s64 	%rd88, %rd87, %rd3;
	ld.global.nc.f32 	%f150, [%rd88];
	add.s64 	%rd89, %rd88, %rd3;
	ld.global.nc.f32 	%f149, [%rd89];
	ld.global.nc.f32 	%f148, [%rd97];
$L__BB0_28:
	setp.lt.s32 	%p19, %r102, %r36;
	fma.rn.f32 	%f166, %f153, %f76, %f72;
	fma.rn.f32 	%f165, %f153, %f77, %f73;
	fma.rn.f32 	%f164, %f153, %f78, %f74;
	fma.rn.f32 	%f163, %f153, %f79, %f75;
	@%p19 bra 	$L__BB0_24;
$L__BB0_29:
	shl.b32 	%r89, %r4, 4;
	mov.u32 	%r90, _ZZ9sgemv_deviiPKfS0_PfE13global_result;
	add.s32 	%r91, %r90, %r89;
	atom.shared.add.f32 	%f108, [%r91], %f162;
	atom.shared.add.f32 	%f109, [%r91+64], %f166;
	atom.shared.add.f32 	%f110, [%r91+4], %f161;
	atom.shared.add.f32 	%f111, [%r91+68], %f165;
	atom.shared.add.f32 	%f112, [%r91+8], %f160;
	atom.shared.add.f32 	%f113, [%r91+72], %f164;
	atom.shared.add.f32 	%f114, [%r91+12], %f159;
	atom.shared.add.f32 	%f115, [%r91+76], %f163;
	bar.sync 	0;
	setp.ne.s32 	%p20, %r4, 0;
	@%p20 bra 	$L__BB0_31;
	ld.param.u64 	%rd93, [_Z9sgemv_deviiPKfS0_Pf_param_4];
	add.s32 	%r92, %r3, %r6;
	cvta.to.global.u64 	%rd90, %rd93;
	mul.wide.u32 	%rd91, %r92, 4;
	add.s64 	%rd92, %rd90, %rd91;
	shl.b32 	%r93, %r6, 2;
	add.s32 	%r95, %r90, %r93;
	ld.shared.f32 	%f116, [%r95];
	atom.global.add.f32 	%f117, [%rd92], %f116;
$L__BB0_31:
	ret;

}


// ===== COMPILED SASS (sm_100) =====

	.target	sm_100

	.elftype	@"ET_EXEC"


//--------------------- .note.nv.tkinfo           --------------------------
	.section	.note.nv.tkinfo,"",@"SHT_NOTE"
	.sectionflags	@"SHF_NOTE_NV_TKINFO"
	.tkinfo
        /*0018*/ 	.word	0x00000002
        /*0030*/ 	.string	""
        /*0030*/ 	.string	"ptxas"
        /*0030*/ 	.string	"Cuda compilation tools, release 13.0, V13.0.88"
        /*0030*/ 	.string	"Build cuda_13.0.r13.0/compiler.36424714_0"
        /*0030*/ 	.string	"-arch sm_100 -m 64 "



//--------------------- .note.nv.cuinfo           --------------------------
	.section	.note.nv.cuinfo,"",@"SHT_NOTE"
	.sectionflags	@"SHF_NOTE_NV_CUINFO"
        /*0018*/ 	.short	0x0002
        /*001a*/ 	.short	0x0064
        /*001c*/ 	.short	0x0082
	.zero		2


//--------------------- .nv.info                  --------------------------
	.section	.nv.info,"",@"SHT_CUDA_INFO"
	.align	4


	//----- nvinfo : EIATTR_REGCOUNT
	.align		4
        /*0000*/ 	.byte	0x04, 0x2f
        /*0002*/ 	.short	(.L_8 - .L_7)
	.align		4
.L_7:
        /*0004*/ 	.word	index@(_Z9sgemv_deviiPKfS0_Pf)
        /*0008*/ 	.word	0x00000028


	//----- nvinfo : EIATTR_FRAME_SIZE
	.align		4
.L_8:
        /*000c*/ 	.byte	0x04, 0x11
        /*000e*/ 	.short	(.L_10 - .L_9)
	.align		4
.L_9:
        /*0010*/ 	.word	index@(_Z9sgemv_deviiPKfS0_Pf)
        /*0014*/ 	.word	0x00000000


	//----- nvinfo : EIATTR_MIN_STACK_SIZE
	.align		4
.L_10:
        /*0018*/ 	.byte	0x04, 0x12
        /*001a*/ 	.short	(.L_12 - .L_11)
	.align		4
.L_11:
        /*001c*/ 	.word	index@(_Z9sgemv_deviiPKfS0_Pf)
        /*0020*/ 	.word	0x00000000
.L_12:


//--------------------- .nv.compat                --------------------------
	.section	.nv.compat,"",@"SHT_CUDA_COMPAT_INFO"
	.align	4
        /*0000*/ 	.byte	0x02, 0x09, 0x00, 0x00, 0x02, 0x02, 0x01, 0x00, 0x02, 0x05, 0x05, 0x00, 0x03, 0x07, 0x01, 0x01
        /*0010*/ 	.byte	0x02, 0x03, 0x00, 0x00, 0x02, 0x06, 0x01, 0x00, 0x04, 0x0b, 0x08, 0x00, 0x09, 0x00, 0x00, 0x00
        /*0020*/ 	.byte	0x00, 0x00, 0x00, 0x00


//--------------------- .nv.info._Z9sgemv_deviiPKfS0_Pf --------------------------
	.section	.nv.info._Z9sgemv_deviiPKfS0_Pf,"",@"SHT_CUDA_INFO"
	.sectionflags	@""
	.align	4


	//----- nvinfo : EIATTR_CUDA_API_VERSION
	.align		4
        /*0000*/ 	.byte	0x04, 0x37
        /*0002*/ 	.short	(.L_14 - .L_13)
.L_13:
        /*0004*/ 	.word	0x00000082


	//----- nvinfo : EIATTR_KPARAM_INFO
	.align		4
.L_14:
        /*0008*/ 	.byte	0x04, 0x17
        /*000a*/ 	.short	(.L_16 - .L_15)
.L_15:
        /*000c*/ 	.word	0x00000000
        /*0010*/ 	.short	0x0004
        /*0012*/ 	.short	0x0018
        /*0014*/ 	.byte	0x00, 0xf5, 0x21, 0x00


	//----- nvinfo : EIATTR_KPARAM_INFO
	.align		4
.L_16:
        /*0018*/ 	.byte	0x04, 0x17
        /*001a*/ 	.short	(.L_18 - .L_17)
.L_17:
        /*001c*/ 	.word	0x00000000
        /*0020*/ 	.short	0x0003
        /*0022*/ 	.short	0x0010
        /*0024*/ 	.byte	0x00, 0xf5, 0x21, 0x00


	//----- nvinfo : EIATTR_KPARAM_INFO
	.align		4
.L_18:
        /*0028*/ 	.byte	0x04, 0x17
        /*002a*/ 	.short	(.L_20 - .L_19)
.L_19:
        /*002c*/ 	.word	0x00000000
        /*0030*/ 	.short	0x0002
        /*0032*/ 	.short	0x0008
        /*0034*/ 	.byte	0x00, 0xf5, 0x21, 0x00


	//----- nvinfo : EIATTR_KPARAM_INFO
	.align		4
.L_20:
        /*0038*/ 	.byte	0x04, 0x17
        /*003a*/ 	.short	(.L_22 - .L_21)
.L_21:
        /*003c*/ 	.word	0x00000000
        /*0040*/ 	.short	0x0001
        /*0042*/ 	.short	0x0004
        /*0044*/ 	.byte	0x00, 0xf0, 0x11, 0x00


	//----- nvinfo : EIATTR_KPARAM_INFO
	.align		4
.L_22:
        /*0048*/ 	.byte	0x04, 0x17
        /*004a*/ 	.short	(.L_24 - .L_23)
.L_23:
        /*004c*/ 	.word	0x00000000
        /*0050*/ 	.short	0x0000
        /*0052*/ 	.short	0x0000
        /*0054*/ 	.byte	0x00, 0xf0, 0x11, 0x00


	//----- nvinfo : EIATTR_SPARSE_MMA_MASK
	.align		4
.L_24:
        /*0058*/ 	.byte	0x03, 0x50
        /*005a*/ 	.short	0x0000


	//----- nvinfo : EIATTR_MAXREG_COUNT
	.align		4
        /*005c*/ 	.byte	0x03, 0x1b
        /*005e*/ 	.short	0x00ff


	//----- nvinfo : EIATTR_NUM_BARRIERS
	.align		4
        /*0060*/ 	.byte	0x02, 0x4c
        /*0062*/ 	.byte	0x01
	.zero		1


	//----- nvinfo : EIATTR_EXTERNS
	.align		4
        /*0064*/ 	.byte	0x04, 0x0f
        /*0066*/ 	.short	(.L_26 - .L_25)


	//   ....[0]....
	.align		4
.L_25:
        /*0068*/ 	.word	index@(__assertfail)


	//----- nvinfo : EIATTR_MERCURY_ISA_VERSION
	.align		4
.L_26:
        /*006c*/ 	.byte	0x03, 0x5f
        /*006e*/ 	.short	0x0101


	//----- nvinfo : EIATTR_VRC_CTA_INIT_COUNT
	.align		4
        /*0070*/ 	.byte	0x02, 0x4a
	.zero		1
	.zero		1


	//----- nvinfo : EIATTR_SYSCALL_OFFSETS
	.align		4
        /*0074*/ 	.byte	0x04, 0x46
        /*0076*/ 	.short	(.L_28 - .L_27)


	//   ....[0]....
.L_27:
        /*0078*/ 	.word	0x00000130


	//   ....[1]....
        /*007c*/ 	.word	0x00000260


	//   ....[2]....
        /*0080*/ 	.word	0x00000390


	//   ....[3]....
        /*0084*/ 	.word	0x000004c0


	//   ....[4]....
        /*0088*/ 	.word	0x000005f0


	//----- nvinfo : EIATTR_EXIT_INSTR_OFFSETS
	.align		4
.L_28:
        /*008c*/ 	.byte	0x04, 0x1c
        /*008e*/ 	.short	(.L_30 - .L_29)


	//   ....[0]....
.L_29:
        /*0090*/ 	.word	0x00001b20


	//   ....[1]....
        /*0094*/ 	.word	0x00001bc0


	//----- nvinfo : EIATTR_CRS_STACK_SIZE
	.align		4
.L_30:
        /*0098*/ 	.byte	0x04, 0x1e
        /*009a*/ 	.short	(.L_32 - .L_31)
.L_31:
        /*009c*/ 	.word	0x00000000


	//----- nvinfo : EIATTR_CBANK_PARAM_SIZE
	.align		4
.L_32:
        /*00a0*/ 	.byte	0x03, 0x19
        /*00a2*/ 	.short	0x0020


	//----- nvinfo : EIATTR_PARAM_CBANK
	.align		4
        /*00a4*/ 	.byte	0x04, 0x0a
        /*00a6*/ 	.short	(.L_34 - .L_33)
	.align		4
.L_33:
        /*00a8*/ 	.word	index@(.nv.constant0._Z9sgemv_deviiPKfS0_Pf)
        /*00ac*/ 	.short	0x0380
        /*00ae*/ 	.short	0x0020


	//----- nvinfo : EIATTR_SW_WAR
	.align		4
.L_34:
        /*00b0*/ 	.byte	0x04, 0x36
        /*00b2*/ 	.short	(.L_36 - .L_35)
.L_35:
        /*00b4*/ 	.word	0x00000008
.L_36:


//--------------------- .nv.callgraph             --------------------------
	.section	.nv.callgraph,"",@"SHT_CUDA_CALLGRAPH"
	.align	4
	.sectionentsize	8
	.align		4
        /*0000*/ 	.word	0x00000000
	.align		4
        /*0004*/ 	.word	0xffffffff
	.align		4
        /*0008*/ 	.word	index@(_Z9sgemv_deviiPKfS0_Pf)
	.align		4
        /*000c*/ 	.word	index@(__assertfail)
	.align		4
        /*0010*/ 	.word	0x00000000
	.align		4
        /*0014*/ 	.word	0xfffffffe
	.align		4
        /*0018*/ 	.word	0x00000000
	.align		4
        /*001c*/ 	.word	0xfffffffd
	.align		4
        /*0020*/ 	.word	0x00000000
	.align		4
        /*0024*/ 	.word	0xfffffffc


//--------------------- .nv.constant4             --------------------------
	.section	.nv.constant4,"a",@progbits
	.align	8
	.align		8
.nv.constant4:
        /*0000*/ 	.dword	__assertfail
	.align		8
        /*0008*/ 	.dword	__unnamed_1
	.align		8
        /*0010*/ 	.dword	$str
	.align		8
        /*0018*/ 	.dword	$str$1
	.align		8
        /*0020*/ 	.dword	$str$2
	.align		8
        /*0028*/ 	.dword	$str$3
	.align		8
        /*0030*/ 	.dword	$str$4
	.align		8
        /*0038*/ 	.dword	$str$5


//--------------------- .text._Z9sgemv_deviiPKfS0_Pf --------------------------
	.section	.text._Z9sgemv_deviiPKfS0_Pf,"ax",@progbits
	.align	128
        .global         _Z9sgemv_deviiPKfS0_Pf
        .type           _Z9sgemv_deviiPKfS0_Pf,@function
        .size           _Z9sgemv_deviiPKfS0_Pf,(.L_x_30 - _Z9sgemv_deviiPKfS0_Pf)
        .other          _Z9sgemv_deviiPKfS0_Pf,@"STO_CUDA_ENTRY STV_DEFAULT"
_Z9sgemv_deviiPKfS0_Pf:
.text._Z9sgemv_deviiPKfS0_Pf:
[----:B------:R-:W0:Y:S01]  /*0000*/  LDC R1, c[0x0][0x37c] ;  /* 0x0000df00ff017b82 */ /* 0x000e220000000800 */
[----:B------:R-:W1:Y:S02]  /*0010*/  LDCU UR4, c[0x0][0x378] ;  /* 0x00006f00ff0477ac */ /* 0x000e640008000800 */
[----:B-1----:R-:W-:-:S09]  /*0020*/  UISETP.NE.AND UP0, UPT, UR4, 0x1, UPT ;  /* 0x000000010400788c */ /* 0x002fd2000bf05270 */
[----:B------:R-:W-:Y:S05]  /*0030*/  BRA.U !UP0, `(.L_x_0) ;  /* 0x0000000108407547 */ /* 0x000fea000b800000 */
[----:B------:R-:W-:Y:S01]  /*0040*/  MOV R0, 0x0 ;  /* 0x0000000000007802 */ /* 0x000fe20000000f00 */
[----:B------:R-:W1:Y:S01]  /*0050*/  LDCU.64 UR4, c[0x4][0x10] ;  /* 0x01000200ff0477ac */ /* 0x000e620008000a00 */
[----:B------:R-:W-:Y:S02]  /*0060*/  HFMA2 R13, -RZ, RZ, 0, 0 ;  /* 0x00000000ff0d7431 */ /* 0x000fe400000001ff */
[----:B------:R-:W-:Y:S01]  /*0070*/  IMAD.MOV.U32 R8, RZ, RZ, 0x9 ;  /* 0x00000009ff087424 */ /* 0x000fe200078e00ff */
[----:B------:R2:W3:Y:S01]  /*0080*/  LDC.64 R2, c[0x4][R0] ;  /* 0x0100000000027b82 */ /* 0x0004e20000000a00 */
[----:B------:R-:W4:Y:S01]  /*0090*/  LDCU.64 UR6, c[0x4][0x18] ;  /* 0x01000300ff0677ac */ /* 0x000f220008000a00 */
[----:B------:R-:W-:Y:S01]  /*00a0*/  IMAD.MOV.U32 R12, RZ, RZ, 0x1 ;  /* 0x00000001ff0c7424 */ /* 0x000fe200078e00ff */
[----:B------:R-:W5:Y:S01]  /*00b0*/  LDCU.64 UR8, c[0x4][0x8] ;  /* 0x01000100ff0877ac */ /* 0x000f620008000a00 */
[----:B-1----:R-:W-:Y:S02]  /*00c0*/  IMAD.U32 R4, RZ, RZ, UR4 ;  /* 0x00000004ff047e24 */ /* 0x002fe4000f8e00ff */
[----:B------:R-:W-:Y:S01]  /*00d0*/  IMAD.U32 R5, RZ, RZ, UR5 ;  /* 0x00000005ff057e24 */ /* 0x000fe2000f8e00ff */
[----:B----4-:R-:W-:Y:S01]  /*00e0*/  MOV R6, UR6 ;  /* 0x0000000600067c02 */ /* 0x010fe20008000f00 */
[----:B------:R-:W-:-:S02]  /*00f0*/  IMAD.U32 R7, RZ, RZ, UR7 ;  /* 0x00000007ff077e24 */ /* 0x000fc4000f8e00ff */
[----:B-----5:R-:W-:Y:S01]  /*0100*/  IMAD.U32 R10, RZ, RZ, UR8 ;  /* 0x00000008ff0a7e24 */ /* 0x020fe2000f8e00ff */
[----:B--2---:R-:W-:-:S07]  /*0110*/  MOV R11, UR9 ;  /* 0x00000009000b7c02 */ /* 0x004fce0008000f00 */
[----:B------:R-:W-:-:S07]  /*0120*/  LEPC R20, `(.L_x_0) ;  /* 0x000000001014794e */ /* 0x000fce0000000000 */
[----:B0--3--:R-:W-:Y:S05]  /*0130*/  CALL.ABS.NOINC R2 ;  /* 0x0000000002007343 */ /* 0x009fea0003c00000 */
.L_x_0:
[----:B------:R-:W1:Y:S02]  /*0140*/  LDC R18, c[0x0][0x360] ;  /* 0x0000d800ff127b82 */ /* 0x000e640000000800 */
[----:B-1----:R-:W-:-:S13]  /*0150*/  ISETP.NE.AND P0, PT, R18, 0x20, PT ;  /* 0x000000201200780c */ /* 0x002fda0003f05270 */
[----:B------:R-:W-:Y:S05]  /*0160*/  @!P0 BRA `(.L_x_1) ;  /* 0x0000000000408947 */ /* 0x000fea0003800000 */
        /* <DEDUP_REMOVED lines=16> */
.L_x_1:
        /* <DEDUP_REMOVED lines=19> */
.L_x_2:
[----:B------:R-:W1:Y:S02]  /*03a0*/  LDCU UR4, c[0x0][0x380] ;  /* 0x00007000ff0477ac */ /* 0x000e640008000800 */
[----:B-1----:R-:W-:-:S09]  /*03b0*/  ULOP3.LUT UP0, URZ, UR4, 0x1f, URZ, 0xc0, !UPT ;  /* 0x0000001f04ff7892 */ /* 0x002fd2000f80c0ff */
        /* <DEDUP_REMOVED lines=17> */
.L_x_3:
        /* <DEDUP_REMOVED lines=19> */
.L_x_4:
[----:B------:R-:W1:Y:S01]  /*0600*/  S2R R3, SR_TID.X ;  /* 0x0000000000037919 */ /* 0x000e620000002100 */
[----:B------:R-:W2:Y:S01]  /*0610*/  LDC R29, c[0x0][0x384] ;  /* 0x0000e100ff1d7b82 */ /* 0x000ea20000000800 */
[----:B------:R-:W-:Y:S01]  /*0620*/  BSSY.RECONVERGENT B0, `(.L_x_5) ;  /* 0x0000050000007945 */ /* 0x000fe20003800200 */
[----:B------:R-:W1:Y:S01]  /*0630*/  S2R R0, SR_TID.Y ;  /* 0x0000000000007919 */ /* 0x000e620000002200 */
[----:B------:R-:W3:Y:S05]  /*0640*/  S2R R6, SR_CTAID.Y ;  /* 0x0000000000067919 */ /* 0x000eea0000002600 */
[----:B------:R-:W4:Y:S01]  /*0650*/  LDC.64 R34, c[0x0][0x388] ;  /* 0x0000e200ff227b82 */ /* 0x000f220000000a00 */
[----:B------:R-:W5:Y:S07]  /*0660*/  S2R R7, SR_CTAID.X ;  /* 0x0000000000077919 */ /* 0x000f6e0000002500 */
[----:B------:R-:W0:Y:S08]  /*0670*/  LDC.64 R20, c[0x0][0x390] ;  /* 0x0000e400ff147b82 */ /* 0x000e300000000a00 */
[----:B------:R-:W4:Y:S08]  /*0680*/  LDC R8, c[0x0][0x370] ;  /* 0x0000dc00ff087b82 */ /* 0x000f300000000800 */
[----:B------:R-:W4:Y:S01]  /*0690*/  LDC.64 R16, c[0x0][0x358] ;  /* 0x0000d600ff107b82 */ /* 0x000f220000000a00 */
[----:B-1----:R-:W-:-:S02]  /*06a0*/  IMAD R4, R18, R0, R3 ;  /* 0x0000000012047224 */ /* 0x002fc400078e0203 */
[----:B---3--:R-:W-:-:S03]  /*06b0*/  IMAD.SHL.U32 R6, R6, 0x20, RZ ;  /* 0x0000002006067824 */ /* 0x008fc600078e00ff */
[----:B------:R-:W-:Y:S01]  /*06c0*/  ISETP.GT.U32.AND P0, PT, R4, 0x1f, PT ;  /* 0x0000001f0400780c */ /* 0x000fe20003f04070 */
[----:B-----5:R-:W-:Y:S01]  /*06d0*/  IMAD R5, R7, 0x20, R3 ;  /* 0x0000002007057824 */ /* 0x020fe200078e0203 */
[----:B------:R-:W-:-:S03]  /*06e0*/  LEA R2, R0, R6, 0x2 ;  /* 0x0000000600027211 */ /* 0x000fc600078e10ff */
[----:B0-----:R-:W-:-:S04]  /*06f0*/  IMAD.WIDE.U32 R20, R5, 0x4, R20 ;  /* 0x0000000405147825 */ /* 0x001fc800078e0014 */
[----:B--2---:R-:W-:Y:S02]  /*0700*/  IMAD R9, R2, R29, R5 ;  /* 0x0000001d02097224 */ /* 0x004fe400078e0205 */
[----:B----4-:R-:W-:Y:S02]  /*0710*/  IMAD.SHL.U32 R8, R8, 0x20, RZ ;  /* 0x0000002008087824 */ /* 0x010fe400078e00ff */
[----:B------:R-:W-:Y:S01]  /*0720*/  IMAD.WIDE.U32 R34, R9, 0x4, R34 ;  /* 0x0000000409227825 */ /* 0x000fe200078e0022 */
[----:B------:R-:W-:Y:S06]  /*0730*/  @P0 BRA `(.L_x_6) ;  /* 0x0000000000f80947 */ /* 0x000fec0003800000 */
[----:B------:R-:W-:Y:S01]  /*0740*/  IMAD R2, R18, R19, RZ ;  /* 0x0000001312027224 */ /* 0x000fe200078e02ff */
[----:B------:R-:W-:Y:S01]  /*0750*/  MOV R9, R4 ;  /* 0x0000000400097202 */ /* 0x000fe20000000f00 */
[----:B------:R-:W-:Y:S01]  /*0760*/  HFMA2 R4, -RZ, RZ, 0, 0 ;  /* 0x00000000ff047431 */ /* 0x000fe200000001ff */
[----:B------:R-:W-:Y:S01]  /*0770*/  BSSY.RECONVERGENT B1, `(.L_x_7) ;  /* 0x000002a000017945 */ /* 0x000fe20003800200 */
[----:B------:R-:W0:Y:S01]  /*0780*/  I2F.U32.RP R13, R2 ;  /* 0x00000002000d7306 */ /* 0x000e220000209000 */
[--C-:B------:R-:W-:Y:S01]  /*0790*/  IMAD.MOV R15, RZ, RZ, -R2.reuse ;  /* 0x000000ffff0f7224 */ /* 0x100fe200078e0a02 */
[----:B------:R-:W-:Y:S01]  /*07a0*/  ISETP.NE.U32.AND P2, PT, R2, RZ, PT ;  /* 0x000000ff0200720c */ /* 0x000fe20003f45070 */
[----:B------:R-:W-:-:S05]  /*07b0*/  IMAD.IADD R10, R9, 0x1, R2 ;  /* 0x00000001090a7824 */ /* 0x000fca00078e0202 */
[C---:B------:R-:W-:Y:S02]  /*07c0*/  ISETP.GE.U32.AND P0, PT, R10.reuse, 0x20, PT ;  /* 0x000000200a00780c */ /* 0x040fe40003f06070 */
[----:B------:R-:W-:Y:S02]  /*07d0*/  VIMNMX.U32 R11, PT, PT, R10, 0x20, !PT ;  /* 0x000000200a0b7848 */ /* 0x000fe40007fe0000 */
[----:B------:R-:W-:Y:S01]  /*07e0*/  SEL R12, RZ, 0x1, P0 ;  /* 0x00000001ff0c7807 */ /* 0x000fe20000000000 */
[----:B0-----:R-:W0:Y:S03]  /*07f0*/  MUFU.RCP R13, R13 ;  /* 0x0000000d000d7308 */ /* 0x001e260000001000 */
[----:B------:R-:W-:Y:S01]  /*0800*/  IADD3 R11, PT, PT, R11, -R10, -R12 ;  /* 0x8000000a0b0b7210 */ /* 0x000fe20007ffe80c */
[----:B0-----:R-:W-:-:S06]  /*0810*/  VIADD R5, R13, 0xffffffe ;  /* 0x0ffffffe0d057836 */ /* 0x001fcc0000000000 */
[----:B------:R-:W0:Y:S02]  /*0820*/  F2I.FTZ.U32.TRUNC.NTZ R5, R5 ;  /* 0x0000000500057305 */ /* 0x000e24000021f000 */
[----:B0-----:R-:W-:-:S04]  /*0830*/  IMAD R15, R15, R5, RZ ;  /* 0x000000050f0f7224 */ /* 0x001fc800078e02ff */
[----:B------:R-:W-:-:S06]  /*0840*/  IMAD.HI.U32 R4, R5, R15, R4 ;  /* 0x0000000f05047227 */ /* 0x000fcc00078e0004 */
[----:B------:R-:W-:-:S04]  /*0850*/  IMAD.HI.U32 R5, R4, R11, RZ ;  /* 0x0000000b04057227 */ /* 0x000fc800078e00ff */
[----:B------:R-:W-:-:S04]  /*0860*/  IMAD.MOV R4, RZ, RZ, -R5 ;  /* 0x000000ffff047224 */ /* 0x000fc800078e0a05 */
[----:B------:R-:W-:-:S05]  /*0870*/  IMAD R11, R2, R4, R11 ;  /* 0x00000004020b7224 */ /* 0x000fca00078e020b */
[----:B------:R-:W-:-:S13]  /*0880*/  ISETP.GE.U32.AND P0, PT, R11, R2, PT ;  /* 0x000000020b00720c */ /* 0x000fda0003f06070 */
[----:B------:R-:W-:Y:S01]  /*0890*/  @P0 IMAD.IADD R11, R11, 0x1, -R2 ;  /* 0x000000010b0b0824 */ /* 0x000fe200078e0a02 */
[----:B------:R-:W-:-:S04]  /*08a0*/  @P0 IADD3 R5, PT, PT, R5, 0x1, RZ ;  /* 0x0000000105050810 */ /* 0x000fc80007ffe0ff */
[----:B------:R-:W-:-:S13]  /*08b0*/  ISETP.GE.U32.AND P1, PT, R11, R2, PT ;  /* 0x000000020b00720c */ /* 0x000fda0003f26070 */
[----:B------:R-:W-:Y:S01]  /*08c0*/  @P1 VIADD R5, R5, 0x1 ;  /* 0x0000000105051836 */ /* 0x000fe20000000000 */
[----:B------:R-:W-:-:S05]  /*08d0*/  @!P2 LOP3.LUT R5, RZ, R2, RZ, 0x33, !PT ;  /* 0x00000002ff05a212 */ /* 0x000fca00078e33ff */
[----:B------:R-:W-:-:S05]  /*08e0*/  IMAD.IADD R4, R12, 0x1, R5 ;  /* 0x000000010c047824 */ /* 0x000fca00078e0205 */
[C---:B------:R-:W-:Y:S02]  /*08f0*/  LOP3.LUT R5, R4.reuse, 0x3, RZ, 0xc0, !PT ;  /* 0x0000000304057812 */ /* 0x040fe400078ec0ff */
[----:B------:R-:W-:Y:S02]  /*0900*/  ISETP.GE.U32.AND P1, PT, R4, 0x3, PT ;  /* 0x000000030400780c */ /* 0x000fe40003f26070 */
[----:B------:R-:W-:-:S13]  /*0910*/  ISETP.NE.AND P0, PT, R5, 0x3, PT ;  /* 0x000000030500780c */ /* 0x000fda0003f05270 */
[----:B------:R-:W-:Y:S05]  /*0920*/  @!P0 BRA `(.L_x_8) ;  /* 0x0000000000388947 */ /* 0x000fea0003800000 */
[----:B------:R-:W0:Y:S01]  /*0930*/  S2UR UR5, SR_CgaCtaId ;  /* 0x00000000000579c3 */ /* 0x000e220000008800 */
[----:B------:R-:W-:Y:S01]  /*0940*/  IADD3 R4, PT, PT, R4, 0x1, RZ ;  /* 0x0000000104047810 */ /* 0x000fe20007ffe0ff */
[----:B------:R-:W-:-:S03]  /*0950*/  UMOV UR4, 0x400 ;  /* 0x0000040000047882 */ /* 0x000fc60000000000 */
[----:B------:R-:W-:-:S05]  /*0960*/  LOP3.LUT R4, R4, 0x3, RZ, 0xc0, !PT ;  /* 0x0000000304047812 */ /* 0x000fca00078ec0ff */
[----:B------:R-:W-:Y:S02]  /*0970*/  IMAD R0, R4, R19, R0 ;  /* 0x0000001304007224 */ /* 0x000fe400078e0200 */
[----:B------:R-:W-:Y:S01]  /*0980*/  IMAD.MOV R4, RZ, RZ, -R4 ;  /* 0x000000ffff047224 */ /* 0x000fe200078e0a04 */
[----:B0-----:R-:W-:-:S06]  /*0990*/  ULEA UR4, UR5, UR4, 0x18 ;  /* 0x0000000405047291 */ /* 0x001fcc000f8ec0ff */
[----:B------:R-:W-:Y:S01]  /*09a0*/  LEA R5, R9, UR4, 0x2 ;  /* 0x0000000409057c11 */ /* 0x000fe2000f8e10ff */
[----:B------:R-:W-:-:S07]  /*09b0*/  IMAD R9, R0, R18, R3 ;  /* 0x0000001200097224 */ /* 0x000fce00078e0203 */
.L_x_9:
[----:B------:R-:W-:Y:S01]  /*09c0*/  VIADD R4, R4, 0x1 ;  /* 0x0000000104047836 */ /* 0x000fe20000000000 */
[----:B------:R0:W-:Y:S04]  /*09d0*/  STS [R5], RZ ;  /* 0x000000ff05007388 */ /* 0x0001e80000000800 */
[----:B------:R-:W-:Y:S02]  /*09e0*/  ISETP.NE.AND P0, PT, R4, RZ, PT ;  /* 0x000000ff0400720c */ /* 0x000fe40003f05270 */
[----:B0-----:R-:W-:-:S11]  /*09f0*/  LEA R5, R2, R5, 0x2 ;  /* 0x0000000502057211 */ /* 0x001fd600078e10ff */
[----:B------:R-:W-:Y:S05]  /*0a00*/  @P0 BRA `(.L_x_9) ;  /* 0xfffffffc00ec0947 */ /* 0x000fea000383ffff */
.L_x_8:
[----:B------:R-:W-:Y:S05]  /*0a10*/  BSYNC.RECONVERGENT B1 ;  /* 0x0000000000017941 */ /* 0x000fea0003800200 */
.L_x_7:
[----:B------:R-:W-:Y:S05]  /*0a20*/  @!P1 BRA `(.L_x_6) ;  /* 0x00000000003c9947 */ /* 0x000fea0003800000 */
[----:B------:R-:W0:Y:S01]  /*0a30*/  S2UR UR5, SR_CgaCtaId ;  /* 0x00000000000579c3 */ /* 0x000e220000008800 */
[----:B------:R-:W-:Y:S02]  /*0a40*/  UMOV UR4, 0x400 ;  /* 0x0000040000047882 */ /* 0x000fe40000000000 */
[----:B0-----:R-:W-:-:S06]  /*0a50*/  ULEA UR4, UR5, UR4, 0x18 ;  /* 0x0000000405047291 */ /* 0x001fcc000f8ec0ff */
[----:B------:R-:W-:-:S07]  /*0a60*/  LEA R3, R9, UR4, 0x2 ;  /* 0x0000000409037c11 */ /* 0x000fce000f8e10ff */
.L_x_10:
[C-C-:B-1----:R-:W-:Y:S01]  /*0a70*/  IMAD R0, R2.reuse, 0x4, R3.reuse ;  /* 0x0000000402007824 */ /* 0x142fe200078e0203 */
[----:B------:R0:W-:Y:S01]  /*0a80*/  STS [R3], RZ ;  /* 0x000000ff03007388 */ /* 0x0001e20000000800 */
[C-C-:B------:R-:W-:Y:S01]  /*0a90*/  IMAD R4, R2.reuse, 0x8, R3.reuse ;  /* 0x0000000802047824 */ /* 0x140fe200078e0203 */
[C---:B------:R-:W-:Y:S01]  /*0aa0*/  LEA R9, R2.reuse, R9, 0x2 ;  /* 0x0000000902097211 */ /* 0x040fe200078e10ff */
[C-C-:B------:R-:W-:Y:S01]  /*0ab0*/  IMAD R5, R2.reuse, 0xc, R3.reuse ;  /* 0x0000000c02057824 */ /* 0x140fe200078e0203 */
[----:B------:R1:W-:Y:S02]  /*0ac0*/  STS [R0], RZ ;  /* 0x000000ff00007388 */ /* 0x0003e40000000800 */
[----:B------:R-:W-:Y:S02]  /*0ad0*/  ISETP.GE.U32.AND P0, PT, R9, 0x20, PT ;  /* 0x000000200900780c */ /* 0x000fe40003f06070 */
[----:B------:R1:W-:Y:S01]  /*0ae0*/  STS [R4], RZ ;  /* 0x000000ff04007388 */ /* 0x0003e20000000800 */
[----:B0-----:R-:W-:-:S03]  /*0af0*/  IMAD R3, R2, 0x10, R3 ;  /* 0x0000001002037824 */ /* 0x001fc600078e0203 */
[----:B------:R1:W-:Y:S07]  /*0b00*/  STS [R5], RZ ;  /* 0x000000ff05007388 */ /* 0x0003ee0000000800 */
[----:B------:R-:W-:Y:S05]  /*0b10*/  @!P0 BRA `(.L_x_10) ;  /* 0xfffffffc00d48947 */ /* 0x000fea000383ffff */
.L_x_6:
[----:B------:R-:W-:Y:S05]  /*0b20*/  BSYNC.RECONVERGENT B0 ;  /* 0x0000000000007941 */ /* 0x000fea0003800200 */
.L_x_5:
[----:B------:R-:W-:Y:S01]  /*0b30*/  ISETP.GE.AND P0, PT, R7, R29, PT ;  /* 0x0000001d0700720c */ /* 0x000fe20003f06270 */
[----:B------:R-:W-:Y:S01]  /*0b40*/  IMAD.MOV.U32 R9, RZ, RZ, RZ ;  /* 0x000000ffff097224 */ /* 0x000fe200078e00ff */
[----:B------:R-:W-:Y:S02]  /*0b50*/  CS2R R10, SRZ ;  /* 0x00000000000a7805 */ /* 0x000fe4000001ff00 */
[----:B------:R-:W-:Y:S02]  /*0b60*/  CS2R R12, SRZ ;  /* 0x00000000000c7805 */ /* 0x000fe4000001ff00 */
[----:B------:R-:W-:Y:S02]  /*0b70*/  CS2R R14, SRZ ;  /* 0x00000000000e7805 */ /* 0x000fe4000001ff00 */
[----:B------:R-:W-:-:S05]  /*0b80*/  MOV R22, RZ ;  /* 0x000000ff00167202 */ /* 0x000fca0000000f00 */
[----:B------:R-:W-:Y:S05]  /*0b90*/  @P0 BRA `(.L_x_11) ;  /* 0x0000000c00080947 */ /* 0x000fea0003800000 */
[----:B------:R-:W0:Y:S01]  /*0ba0*/  I2F.U32.RP R26, R8 ;  /* 0x00000008001a7306 */ /* 0x000e220000209000 */
[----:B------:R-:W-:Y:S01]  /*0bb0*/  IMAD.WIDE R30, R29, 0x4, R34 ;  /* 0x000000041d1e7825 */ /* 0x000fe200078e0222 */
[----:B------:R-:W-:Y:S02]  /*0bc0*/  R2UR UR10, R16 ;  /* 0x00000000100a72ca */ /* 0x000fe400000e0000 */
[----:B------:R-:W-:Y:S01]  /*0bd0*/  R2UR UR11, R17 ;  /* 0x00000000110b72ca */ /* 0x000fe200000e0000 */
[----:B------:R-:W-:Y:S01]  /*0be0*/  IMAD.IADD R27, R8, 0x1, R7 ;  /* 0x00000001081b7824 */ /* 0x000fe200078e0207 */
[C---:B------:R-:W-:Y:S01]  /*0bf0*/  R2UR UR4, R16.reuse ;  /* 0x00000000100472ca */ /* 0x040fe200000e0000 */
[----:B------:R-:W-:Y:S01]  /*0c00*/  IMAD.WIDE R32, R29, 0x4, R30 ;  /* 0x000000041d207825 */ /* 0x000fe200078e021e */
[----:B------:R-:W-:Y:S02]  /*0c10*/  R2UR UR5, R17 ;  /* 0x00000000110572ca */ /* 0x000fe400000e0000 */
[----:B------:R-:W-:-:S02]  /*0c20*/  R2UR UR6, R16 ;  /* 0x00000000100672ca */ /* 0x000fc400000e0000 */
[----:B------:R-:W-:Y:S01]  /*0c30*/  R2UR UR7, R17 ;  /* 0x00000000110772ca */ /* 0x000fe200000e0000 */
[----:B------:R-:W-:Y:S01]  /*0c40*/  IMAD.WIDE R24, R29, 0x4, R32 ;  /* 0x000000041d187825 */ /* 0x000fe200078e0220 */
[----:B------:R-:W-:Y:S01]  /*0c50*/  R2UR UR8, R16 ;  /* 0x00000000100872ca */ /* 0x000fe200000e0000 */
[----:B0-----:R-:W0:Y:S01]  /*0c60*/  MUFU.RCP R26, R26 ;  /* 0x0000001a001a7308 */ /* 0x001e220000001000 */
[----:B------:R-:W-:Y:S02]  /*0c70*/  VIMNMX R18, PT, PT, R27, R29, !PT ;  /* 0x0000001d1b127248 */ /* 0x000fe40007fe0100 */
[----:B------:R2:W5:Y:S01]  /*0c80*/  LDG.E.CONSTANT R3, desc[UR10][R24.64] ;  /* 0x0000000a18037981 */ /* 0x000562000c1e9900 */
[----:B------:R-:W-:Y:S02]  /*0c90*/  ISETP.NE.U32.AND P2, PT, R8, RZ, PT ;  /* 0x000000ff0800720c */ /* 0x000fe40003f45070 */
[----:B------:R-:W-:Y:S01]  /*0ca0*/  R2UR UR9, R17 ;  /* 0x00000000110972ca */ /* 0x000fe200000e0000 */
[----:B-1----:R1:W5:Y:S01]  /*0cb0*/  LDG.E.CONSTANT R4, desc[UR4][R34.64] ;  /* 0x0000000422047981 */ /* 0x002362000c1e9900 */
[----:B------:R-:W-:-:S02]  /*0cc0*/  R2UR UR12, R16 ;  /* 0x00000000100c72ca */ /* 0x000fc400000e0000 */
[----:B------:R-:W-:Y:S01]  /*0cd0*/  R2UR UR13, R17 ;  /* 0x00000000110d72ca */ /* 0x000fe200000e0000 */
[----:B------:R1:W5:Y:S01]  /*0ce0*/  LDG.E.CONSTANT R0, desc[UR6][R30.64] ;  /* 0x000000061e007981 */ /* 0x000362000c1e9900 */
[----:B0-----:R-:W-:Y:S02]  /*0cf0*/  VIADD R19, R26, 0xffffffe ;  /* 0x0ffffffe1a137836 */ /* 0x001fe40000000000 */
[----:B------:R-:W-:Y:S01]  /*0d00*/  IMAD.IADD R9, R18, 0x1, -R7 ;  /* 0x0000000112097824 */ /* 0x000fe200078e0a07 */
[----:B--2---:R-:W-:-:S04]  /*0d10*/  IADD3 R25, PT, PT, RZ, -R8, RZ ;  /* 0x80000008ff197210 */ /* 0x004fc80007ffe0ff */
[----:B------:R1:W5:Y:S01]  /*0d20*/  LDG.E.CONSTANT R2, desc[UR8][R32.64] ;  /* 0x0000000820027981 */ /* 0x000362000c1e9900 */
[----:B------:R-:W0:Y:S01]  /*0d30*/  F2I.FTZ.U32.TRUNC.NTZ R19, R19 ;  /* 0x0000001300137305 */ /* 0x000e22000021f000 */
[----:B------:R-:W-:Y:S01]  /*0d40*/  HFMA2 R18, -RZ, RZ, 0, 0 ;  /* 0x00000000ff127431 */ /* 0x000fe200000001ff */
[----:B------:R-:W-:Y:S01]  /*0d50*/  ISETP.NE.AND P0, PT, R9, R8, PT ;  /* 0x000000080900720c */ /* 0x000fe20003f05270 */
[----:B------:R1:W5:Y:S03]  /*0d60*/  LDG.E.CONSTANT R5, desc[UR12][R20.64] ;  /* 0x0000000c14057981 */ /* 0x000366000c1e9900 */
[----:B------:R-:W-:-:S04]  /*0d70*/  SEL R23, RZ, 0x1, !P0 ;  /* 0x00000001ff177807 */ /* 0x000fc80004000000 */
[----:B------:R-:W-:Y:S01]  /*0d80*/  IADD3 R9, PT, PT, R9, -R8, -R23 ;  /* 0x8000000809097210 */ /* 0x000fe20007ffe817 */
[----:B0-----:R-:W-:-:S04]  /*0d90*/  IMAD R25, R25, R19, RZ ;  /* 0x0000001319197224 */ /* 0x001fc800078e02ff */
[----:B------:R-:W-:-:S06]  /*0da0*/  IMAD.HI.U32 R18, R19, R25, R18 ;  /* 0x0000001913127227 */ /* 0x000fcc00078e0012 */
[----:B------:R-:W-:-:S04]  /*0db0*/  IMAD.HI.U32 R18, R18, R9, RZ ;  /* 0x0000000912127227 */ /* 0x000fc800078e00ff */
[----:B------:R-:W-:-:S04]  /*0dc0*/  IMAD.MOV R19, RZ, RZ, -R18 ;  /* 0x000000ffff137224 */ /* 0x000fc800078e0a12 */
[----:B------:R-:W-:-:S05]  /*0dd0*/  IMAD R9, R8, R19, R9 ;  /* 0x0000001308097224 */ /* 0x000fca00078e0209 */
[----:B------:R-:W-:-:S13]  /*0de0*/  ISETP.GE.U32.AND P0, PT, R9, R8, PT ;  /* 0x000000080900720c */ /* 0x000fda0003f06070 */
[----:B------:R-:W-:-:S04]  /*0df0*/  @P0 IADD3 R9, PT, PT, -R8, R9, RZ ;  /* 0x0000000908090210 */ /* 0x000fc80007ffe1ff */
[----:B------:R-:W-:Y:S01]  /*0e00*/  ISETP.GE.U32.AND P1, PT, R9, R8, PT ;  /* 0x000000080900720c */ /* 0x000fe20003f26070 */
[----:B------:R-:W-:-:S12]  /*0e10*/  @P0 VIADD R18, R18, 0x1 ;  /* 0x0000000112120836 */ /* 0x000fd80000000000 */
[----:B------:R-:W-:Y:S02]  /*0e20*/  @P1 IADD3 R18, PT, PT, R18, 0x1, RZ ;  /* 0x0000000112121810 */ /* 0x000fe40007ffe0ff */
[----:B------:R-:W-:-:S05]  /*0e30*/  @!P2 LOP3.LUT R18, RZ, R8, RZ, 0x33, !PT ;  /* 0x00000008ff12a212 */ /* 0x000fca00078e33ff */
[----:B------:R-:W-:-:S05]  /*0e40*/  IMAD.IADD R18, R23, 0x1, R18 ;  /* 0x0000000117127824 */ /* 0x000fca00078e0212 */
[----:B------:R-:W-:-:S04]  /*0e50*/  LOP3.LUT R9, R18, 0x1, RZ, 0xc0, !PT ;  /* 0x0000000112097812 */ /* 0x000fc800078ec0ff */
[----:B------:R-:W-:Y:S01]  /*0e60*/  ISETP.NE.U32.AND P0, PT, R9, 0x1, PT ;  /* 0x000000010900780c */ /* 0x000fe20003f05070 */
[C---:B------:R-:W-:Y:S01]  /*0e70*/  IMAD R23, R29.reuse, 0x13, RZ ;  /* 0x000000131d177824 */ /* 0x040fe200078e02ff */
[----:B------:R-:W-:Y:S01]  /*0e80*/  ISETP.NE.AND P1, PT, R18, RZ, PT ;  /* 0x000000ff1200720c */ /* 0x000fe20003f25270 */
[C---:B------:R-:W-:Y:S01]  /*0e90*/  IMAD R24, R29.reuse, 0x12, RZ ;  /* 0x000000121d187824 */ /* 0x040fe200078e02ff */
[----:B------:R-:W-:Y:S01]  /*0ea0*/  MOV R9, RZ ;  /* 0x000000ff00097202 */ /* 0x000fe20000000f00 */
[C---:B------:R-:W-:Y:S02]  /*0eb0*/  IMAD R25, R29.reuse, 0x11, RZ ;  /* 0x000000111d197824 */ /* 0x040fe400078e02ff */
[----:B------:R-:W-:-:S06]  /*0ec0*/  IMAD.SHL.U32 R26, R29, 0x10, RZ ;  /* 0x000000101d1a7824 */ /* 0x000fcc00078e00ff */
[----:B-1----:R-:W-:Y:S05]  /*0ed0*/  @!P0 BRA `(.L_x_12) ;  /* 0x0000000000c08947 */ /* 0x002fea0003800000 */
[----:B------:R-:W-:Y:S01]  /*0ee0*/  ISETP.GE.AND P0, PT, R27, R29, PT ;  /* 0x0000001d1b00720c */ /* 0x000fe20003f06270 */
[--C-:B------:R-:W-:Y:S01]  /*0ef0*/  IMAD.WIDE.U32 R32, R23, 0x4, R34.reuse ;  /* 0x0000000417207825 */ /* 0x100fe200078e0022 */
[----:B------:R-:W-:Y:S02]  /*0f00*/  R2UR UR10, R16 ;  /* 0x00000000100a72ca */ /* 0x000fe400000e0000 */
[C---:B------:R-:W-:Y:S01]  /*0f10*/  R2UR UR11, R17.reuse ;  /* 0x00000000110b72ca */ /* 0x040fe200000e0000 */
[--C-:B------:R-:W-:Y:S01]  /*0f20*/  IMAD.WIDE.U32 R30, R26, 0x4, R34.reuse ;  /* 0x000000041a1e7825 */ /* 0x100fe200078e0022 */
[C---:B------:R-:W-:Y:S02]  /*0f30*/  R2UR UR6, R16.reuse ;  /* 0x00000000100672ca */ /* 0x040fe400000e0000 */
[----:B------:R-:W-:Y:S01]  /*0f40*/  R2UR UR7, R17 ;  /* 0x00000000110772ca */ /* 0x000fe200000e0000 */
[----:B------:R-:W-:Y:S01]  /*0f50*/  IMAD.WIDE.U32 R12, R25, 0x4, R34 ;  /* 0x00000004190c7825 */ /* 0x000fe200078e0022 */
[----:B------:R-:W-:-:S02]  /*0f60*/  R2UR UR4, R16 ;  /* 0x00000000100472ca */ /* 0x000fc400000e0000 */
[C---:B------:R-:W-:Y:S01]  /*0f70*/  R2UR UR5, R17.reuse ;  /* 0x00000000110572ca */ /* 0x040fe200000e0000 */
[--C-:B------:R-:W-:Y:S01]  /*0f80*/  IMAD.WIDE.U32 R10, R24, 0x4, R34.reuse ;  /* 0x00000004180a7825 */ /* 0x100fe200078e0022 */
[----:B------:R-:W-:Y:S02]  /*0f90*/  R2UR UR8, R16 ;  /* 0x00000000100872ca */ /* 0x000fe400000e0000 */
[C---:B------:R-:W-:Y:S01]  /*0fa0*/  R2UR UR9, R17.reuse ;  /* 0x00000000110972ca */ /* 0x040fe200000e0000 */
[----:B------:R-:W-:Y:S01]  /*0fb0*/  IMAD.WIDE R34, R8, 0x4, R34 ;  /* 0x0000000408227825 */ /* 0x000fe200078e0222 */
[----:B------:R-:W-:Y:S01]  /*0fc0*/  @!P0 R2UR UR18, R16 ;  /* 0x00000000101282ca */ /* 0x000fe200000e0000 */
[----:B------:R-:W2:Y:S01]  /*0fd0*/  LDG.E.CONSTANT R32, desc[UR10][R32.64] ;  /* 0x0000000a20207981 */ /* 0x000ea2000c1e9900 */
[C---:B------:R-:W-:Y:S01]  /*0fe0*/  @!P0 R2UR UR19, R17.reuse ;  /* 0x00000000111382ca */ /* 0x040fe200000e0000 */
[----:B------:R-:W-:Y:S01]  /*0ff0*/  IMAD.WIDE R20, R8, 0x4, R20 ;  /* 0x0000000408147825 */ /* 0x000fe200078e0214 */
[C---:B------:R-:W-:Y:S01]  /*1000*/  @!P0 R2UR UR16, R16.reuse ;  /* 0x00000000101082ca */ /* 0x040fe200000e0000 */
[----:B------:R0:W3:Y:S01]  /*1010*/  LDG.E.CONSTANT R36, desc[UR6][R12.64] ;  /* 0x000000060c247981 */ /* 0x0000e2000c1e9900 */
[----:B------:R-:W-:Y:S01]  /*1020*/  @!P0 R2UR UR17, R17 ;  /* 0x00000000111182ca */ /* 0x000fe200000e0000 */
[----:B------:R-:W-:Y:S01]  /*1030*/  @!P0 IMAD.WIDE R18, R29, 0x4, R34 ;  /* 0x000000041d128825 */ /* 0x000fe200078e0222 */
[----:B------:R-:W-:Y:S01]  /*1040*/  @!P0 R2UR UR12, R16 ;  /* 0x00000000100c82ca */ /* 0x000fe200000e0000 */
[----:B------:R-:W4:Y:S01]  /*1050*/  LDG.E.CONSTANT R30, desc[UR4][R30.64] ;  /* 0x000000041e1e7981 */ /* 0x000f22000c1e9900 */
[----:B------:R-:W-:-:S02]  /*1060*/  @!P0 R2UR UR13, R17 ;  /* 0x00000000110d82ca */ /* 0x000fc400000e0000 */
[C---:B------:R-:W-:Y:S01]  /*1070*/  @!P0 R2UR UR10, R16.reuse ;  /* 0x00000000100a82ca */ /* 0x040fe200000e0000 */
[----:B------:R-:W-:Y:S01]  /*1080*/  @!P0 IMAD.WIDE R14, R29, 0x4, R18 ;  /* 0x000000041d0e8825 */ /* 0x000fe200078e0212 */
[----:B------:R-:W-:Y:S01]  /*1090*/  @!P0 R2UR UR11, R17 ;  /* 0x00000000110b82ca */ /* 0x000fe200000e0000 */
[----:B------:R1:W4:Y:S01]  /*10a0*/  LDG.E.CONSTANT R7, desc[UR8][R10.64] ;  /* 0x000000080a077981 */ /* 0x000322000c1e9900 */
[-C--:B-----5:R-:W-:Y:S01]  /*10b0*/  MOV R28, R5.reuse ;  /* 0x00000005001c7202 */ /* 0x0a0fe20000000f00 */
[-C--:B------:R-:W-:Y:S01]  /*10c0*/  FFMA R9, R3, R5.reuse, RZ ;  /* 0x0000000503097223 */ /* 0x080fe200000000ff */
[----:B------:R-:W-:Y:S01]  /*10d0*/  @!P0 R2UR UR14, R16 ;  /* 0x00000000100e82ca */ /* 0x000fe200000e0000 */
[----:B0-----:R-:W-:Y:S01]  /*10e0*/  @!P0 IMAD.WIDE R12, R29, 0x4, R14 ;  /* 0x000000041d0c8825 */ /* 0x001fe200078e020e */
[----:B------:R-:W-:Y:S02]  /*10f0*/  @!P0 R2UR UR15, R17 ;  /* 0x00000000110f82ca */ /* 0x000fe400000e0000 */
[----:B------:R-:W4:Y:S01]  /*1100*/  @!P0 LDG.E.CONSTANT R28, desc[UR18][R20.64] ;  /* 0x00000012141c8981 */ /* 0x000f22000c1e9900 */
[----:B-1----:R-:W-:-:S03]  /*1110*/  FFMA R11, R0, R5, RZ ;  /* 0x00000005000b7223 */ /* 0x002fc600000000ff */
[----:B------:R0:W5:Y:S04]  /*1120*/  @!P0 LDG.E.CONSTANT R3, desc[UR16][R12.64] ;  /* 0x000000100c038981 */ /* 0x000168000c1e9900 */
[----:B------:R-:W5:Y:S01]  /*1130*/  @!P0 LDG.E.CONSTANT R0, desc[UR12][R18.64] ;  /* 0x0000000c12008981 */ /* 0x000f62000c1e9900 */
[----:B0-----:R-:W-:-:S03]  /*1140*/  FFMA R12, R4, R5, RZ ;  /* 0x00000005040c7223 */ /* 0x001fc600000000ff */
[----:B------:R-:W5:Y:S01]  /*1150*/  @!P0 LDG.E.CONSTANT R4, desc[UR10][R34.64] ;  /* 0x0000000a22048981 */ /* 0x000f62000c1e9900 */
[----:B------:R-:W-:-:S03]  /*1160*/  FFMA R10, R2, R5, RZ ;  /* 0x00000005020a7223 */ /* 0x000fc600000000ff */
[----:B------:R3:W5:Y:S01]  /*1170*/  @!P0 LDG.E.CONSTANT R2, desc[UR14][R14.64] ;  /* 0x0000000e0e028981 */ /* 0x000762000c1e9900 */
[C---:B--2---:R-:W-:Y:S01]  /*1180*/  FFMA R13, R5.reuse, R32, RZ ;  /* 0x00000020050d7223 */ /* 0x044fe200000000ff */
[C---:B---3--:R-:W-:Y:S01]  /*1190*/  FFMA R15, R5.reuse, R36, RZ ;  /* 0x00000024050f7223 */ /* 0x048fe200000000ff */
[C---:B----4-:R-:W-:Y:S01]  /*11a0*/  FFMA R22, R5.reuse, R30, RZ ;  /* 0x0000001e05167223 */ /* 0x050fe200000000ff */
[----:B------:R-:W-:Y:S01]  /*11b0*/  FFMA R14, R5, R7, RZ ;  /* 0x00000007050e7223 */ /* 0x000fe200000000ff */
[----:B------:R-:W-:Y:S01]  /*11c0*/  IMAD.MOV.U32 R7, RZ, RZ, R27 ;  /* 0x000000ffff077224 */ /* 0x000fe200078e001b */
[----:B------:R-:W-:-:S07]  /*11d0*/  MOV R5, R28 ;  /* 0x0000001c00057202 */ /* 0x000fce0000000f00 */
.L_x_12:
[----:B------:R-:W-:Y:S04]  /*11e0*/  BSSY.RECONVERGENT B0, `(.L_x_11) ;  /* 0x000005d000007945 */ /* 0x000fe80003800200 */
[----:B------:R-:W-:Y:S05]  /*11f0*/  @!P1 BRA `(.L_x_13) ;  /* 0x00000004006c9947 */ /* 0x000fea0003800000 */
.L_x_14:
[----:B------:R-:W0:Y:S01]  /*1200*/  LDC R32, c[0x0][0x370] ;  /* 0x0000dc00ff207b82 */ /* 0x000e220000000800 */
[C---:B------:R-:W-:Y:S01]  /*1210*/  R2UR UR8, R16.reuse ;  /* 0x00000000100872ca */ /* 0x040fe200000e0000 */
[--C-:B------:R-:W-:Y:S01]  /*1220*/  IMAD.WIDE.U32 R28, R23, 0x4, R34.reuse ;  /* 0x00000004171c7825 */ /* 0x100fe200078e0022 */
[C---:B------:R-:W-:Y:S02]  /*1230*/  R2UR UR9, R17.reuse ;  /* 0x00000000110972ca */ /* 0x040fe400000e0000 */
[C---:B------:R-:W-:Y:S02]  /*1240*/  R2UR UR4, R16.reuse ;  /* 0x00000000100472ca */ /* 0x040fe400000e0000 */
[C---:B------:R-:W-:Y:S01]  /*1250*/  R2UR UR5, R17.reuse ;  /* 0x00000000110572ca */ /* 0x040fe200000e0000 */
[----:B------:R-:W1:Y:S01]  /*1260*/  LDC R27, c[0x0][0x384] ;  /* 0x0000e100ff1b7b82 */ /* 0x000e620000000800 */
[----:B------:R-:W-:Y:S02]  /*1270*/  R2UR UR6, R16 ;  /* 0x00000000100672ca */ /* 0x000fe400000e0000 */
[----:B------:R-:W-:Y:S01]  /*1280*/  R2UR UR7, R17 ;  /* 0x00000000110772ca */ /* 0x000fe200000e0000 */
[----:B------:R-:W-:-:S04]  /*1290*/  IMAD.WIDE.U32 R18, R26, 0x4, R34 ;  /* 0x000000041a127825 */ /* 0x000fc800078e0022 */
[----:B------:R-:W2:Y:S01]  /*12a0*/  LDG.E.CONSTANT R28, desc[UR8][R28.64] ;  /* 0x000000081c1c7981 */ /* 0x000ea2000c1e9900 */
[----:B0-----:R-:W-:Y:S02]  /*12b0*/  IMAD.SHL.U32 R32, R32, 0x20, RZ ;  /* 0x0000002020207824 */ /* 0x001fe400078e00ff */
[----:B------:R-:W-:Y:S01]  /*12c0*/  IMAD.WIDE.U32 R30, R25, 0x4, R34 ;  /* 0x00000004191e7825 */ /* 0x000fe200078e0022 */
[----:B------:R0:W3:Y:S02]  /*12d0*/  LDG.E.CONSTANT R29, desc[UR4][R18.64] ;  /* 0x00000004121d7981 */ /* 0x0000e4000c1e9900 */
[----:B------:R-:W-:-:S03]  /*12e0*/  IADD3 R7, PT, PT, R32, R7, RZ ;  /* 0x0000000720077210 */ /* 0x000fc60007ffe0ff */
[----:B------:R-:W4:Y:S01]  /*12f0*/  LDG.E.CONSTANT R30, desc[UR6][R30.64] ;  /* 0x000000061e1e7981 */ /* 0x000f22000c1e9900 */
[----:B-1----:R-:W-:Y:S01]  /*1300*/  ISETP.GE.AND P0, PT, R7, R27, PT ;  /* 0x0000001b0700720c */ /* 0x002fe20003f06270 */
[----:B0-----:R-:W-:-:S05]  /*1310*/  IMAD.WIDE.U32 R18, R24, 0x4, R34 ;  /* 0x0000000418127825 */ /* 0x001fca00078e0022 */
[----:B------:R0:W4:Y:S07]  /*1320*/  LDG.E.CONSTANT R31, desc[UR8][R18.64] ;  /* 0x00000008121f7981 */ /* 0x00012e000c1e9900 */
[C---:B------:R-:W-:Y:S02]  /*1330*/  @!P0 R2UR UR4, R16.reuse ;  /* 0x00000000100482ca */ /* 0x040fe400000e0000 */
[----:B------:R-:W-:Y:S02]  /*1340*/  @!P0 R2UR UR5, R17 ;  /* 0x00000000110582ca */ /* 0x000fe400000e0000 */
[----:B------:R-:W-:-:S02]  /*1350*/  @!P0 R2UR UR10, R16 ;  /* 0x00000000100a82ca */ /* 0x000fc400000e0000 */
[----:B------:R-:W-:Y:S01]  /*1360*/  @!P0 R2UR UR11, R17 ;  /* 0x00000000110b82ca */ /* 0x000fe200000e0000 */
[----:B0-----:R-:W-:-:S04]  /*1370*/  IMAD.WIDE R18, R32, 0x4, R34 ;  /* 0x0000000420127825 */ /* 0x001fc800078e0222 */
[----:B------:R-:W-:-:S04]  /*1380*/  IMAD.WIDE R20, R32, 0x4, R20 ;  /* 0x0000000420147825 */ /* 0x000fc800078e0214 */
[----:B-----5:R-:W-:Y:S02]  /*1390*/  IMAD.MOV.U32 R32, RZ, RZ, R5 ;  /* 0x000000ffff207224 */ /* 0x020fe400078e0005 */
[----:B------:R-:W-:-:S04]  /*13a0*/  @!P0 IMAD.WIDE R34, R27, 0x4, R18 ;  /* 0x000000041b228825 */ /* 0x000fc800078e0212 */
[----:B------:R-:W-:Y:S01]  /*13b0*/  FFMA R11, R0, R5, R11 ;  /* 0x00000005000b7223 */ /* 0x000fe2000000000b */
[----:B------:R-:W4:Y:S04]  /*13c0*/  @!P0 LDG.E.CONSTANT R32, desc[UR10][R20.64] ;  /* 0x0000000a14208981 */ /* 0x000f28000c1e9900 */
[----:B------:R0:W4:Y:S01]  /*13d0*/  @!P0 LDG.E.CONSTANT R0, desc[UR4][R34.64] ;  /* 0x0000000422008981 */ /* 0x000122000c1e9900 */
[C---:B------:R-:W-:Y:S02]  /*13e0*/  @!P0 R2UR UR6, R16.reuse ;  /* 0x00000000100682ca */ /* 0x040fe400000e0000 */
[----:B------:R-:W-:Y:S02]  /*13f0*/  @!P0 R2UR UR7, R17 ;  /* 0x00000000110782ca */ /* 0x000fe400000e0000 */
[----:B------:R-:W-:-:S02]  /*1400*/  @!P0 R2UR UR8, R16 ;  /* 0x00000000100882ca */ /* 0x000fc400000e0000 */
[----:B------:R-:W-:Y:S01]  /*1410*/  @!P0 R2UR UR9, R17 ;  /* 0x00000000110982ca */ /* 0x000fe200000e0000 */
[----:B0-----:R-:W-:-:S04]  /*1420*/  @!P0 IMAD.WIDE R34, R27, 0x4, R34 ;  /* 0x000000041b228825 */ /* 0x001fc800078e0222 */
[----:B------:R-:W-:Y:S01]  /*1430*/  FFMA R10, R2, R5, R10 ;  /* 0x00000005020a7223 */ /* 0x000fe2000000000a */
[----:B------:R-:W-:-:S03]  /*1440*/  IADD3 R7, PT, PT, R8, R7, RZ ;  /* 0x0000000708077210 */ /* 0x000fc60007ffe0ff */
[----:B------:R0:W4:Y:S01]  /*1450*/  @!P0 LDG.E.CONSTANT R2, desc[UR6][R34.64] ;  /* 0x0000000622028981 */ /* 0x000122000c1e9900 */
[-C--:B------:R-:W-:Y:S01]  /*1460*/  FFMA R12, R4, R5.reuse, R12 ;  /* 0x00000005040c7223 */ /* 0x080fe2000000000c */
[----:B------:R-:W-:Y:S02]  /*1470*/  FFMA R9, R3, R5, R9 ;  /* 0x0000000503097223 */ /* 0x000fe40000000009 */
[----:B------:R-:W4:Y:S01]  /*1480*/  @!P0 LDG.E.CONSTANT R4, desc[UR4][R18.64] ;  /* 0x0000000412048981 */ /* 0x000f22000c1e9900 */
[C---:B------:R-:W-:Y:S01]  /*1490*/  R2UR UR4, R16.reuse ;  /* 0x00000000100472ca */ /* 0x040fe200000e0000 */
[----:B0-----:R-:W-:Y:S01]  /*14a0*/  @!P0 IMAD.WIDE R34, R27, 0x4, R34 ;  /* 0x000000041b228825 */ /* 0x001fe200078e0222 */
[----:B------:R-:W-:Y:S02]  /*14b0*/  R2UR UR5, R17 ;  /* 0x00000000110572ca */ /* 0x000fe400000e0000 */
[----:B------:R-:W-:Y:S02]  /*14c0*/  R2UR UR6, R16 ;  /* 0x00000000100672ca */ /* 0x000fe400000e0000 */
[----:B------:R0:W4:Y:S01]  /*14d0*/  @!P0 LDG.E.CONSTANT R3, desc[UR8][R34.64] ;  /* 0x0000000822038981 */ /* 0x000122000c1e9900 */
[----:B------:R-:W-:-:S02]  /*14e0*/  ISETP.GE.AND P0, PT, R7, R27, PT ;  /* 0x0000001b0700720c */ /* 0x000fc40003f06270 */
[C---:B------:R-:W-:Y:S02]  /*14f0*/  R2UR UR7, R17.reuse ;  /* 0x00000000110772ca */ /* 0x040fe400000e0000 */
[----:B------:R-:W-:Y:S02]  /*1500*/  R2UR UR8, R16 ;  /* 0x00000000100872ca */ /* 0x000fe400000e0000 */
[----:B------:R-:W-:Y:S01]  /*1510*/  R2UR UR9, R17 ;  /* 0x00000000110972ca */ /* 0x000fe200000e0000 */
[----:B0-----:R-:W-:-:S04]  /*1520*/  IMAD.WIDE.U32 R34, R25, 0x4, R18 ;  /* 0x0000000419227825 */ /* 0x001fc800078e0012 */
[----:B------:R-:W-:-:S04]  /*1530*/  IMAD.WIDE.U32 R36, R24, 0x4, R18 ;  /* 0x0000000418247825 */ /* 0x000fc800078e0012 */
[-C--:B--2---:R-:W-:Y:S01]  /*1540*/  FFMA R13, R28, R5.reuse, R13 ;  /* 0x000000051c0d7223 */ /* 0x084fe2000000000d */
[----:B---3--:R-:W-:Y:S01]  /*1550*/  FFMA R22, R29, R5, R22 ;  /* 0x000000051d167223 */ /* 0x008fe20000000016 */
[----:B------:R-:W-:-:S04]  /*1560*/  IMAD.WIDE.U32 R28, R26, 0x4, R18 ;  /* 0x000000041a1c7825 */ /* 0x000fc800078e0012 */
[----:B----4-:R-:W-:Y:S02]  /*1570*/  FFMA R15, R30, R5, R15 ;  /* 0x000000051e0f7223 */ /* 0x010fe4000000000f */
[----:B------:R-:W2:Y:S01]  /*1580*/  LDG.E.CONSTANT R30, desc[UR4][R28.64] ;  /* 0x000000041c1e7981 */ /* 0x000ea2000c1e9900 */
[----:B------:R-:W-:Y:S02]  /*1590*/  @!P0 R2UR UR4, R16 ;  /* 0x00000000100482ca */ /* 0x000fe400000e0000 */
[----:B------:R-:W-:Y:S01]  /*15a0*/  @!P0 R2UR UR5, R17 ;  /* 0x00000000110582ca */ /* 0x000fe200000e0000 */
[----:B------:R0:W3:Y:S04]  /*15b0*/  LDG.E.CONSTANT R29, desc[UR6][R34.64] ;  /* 0x00000006221d7981 */ /* 0x0000e8000c1e9900 */
[----:B------:R1:W4:Y:S01]  /*15c0*/  LDG.E.CONSTANT R28, desc[UR8][R36.64] ;  /* 0x00000008241c7981 */ /* 0x000322000c1e9900 */
[----:B0-----:R-:W-:-:S04]  /*15d0*/  IMAD.WIDE R34, R8, 0x4, R18 ;  /* 0x0000000408227825 */ /* 0x001fc800078e0212 */
[----:B-1----:R-:W-:-:S04]  /*15e0*/  @!P0 IMAD.WIDE R36, R27, 0x4, R34 ;  /* 0x000000041b248825 */ /* 0x002fc800078e0222 */
[----:B------:R-:W-:Y:S02]  /*15f0*/  FFMA R11, R0, R32, R11 ;  /* 0x00000020000b7223 */ /* 0x000fe4000000000b */
[----:B------:R0:W5:Y:S01]  /*1600*/  @!P0 LDG.E.CONSTANT R0, desc[UR4][R36.64] ;  /* 0x0000000424008981 */ /* 0x000162000c1e9900 */
[----:B------:R-:W-:Y:S02]  /*1610*/  R2UR UR4, R16 ;  /* 0x00000000100472ca */ /* 0x000fe400000e0000 */
[----:B------:R-:W-:Y:S01]  /*1620*/  R2UR UR5, R17 ;  /* 0x00000000110572ca */ /* 0x000fe200000e0000 */
[----:B------:R-:W-:-:S12]  /*1630*/  IMAD.WIDE.U32 R18, R23, 0x4, R18 ;  /* 0x0000000417127825 */ /* 0x000fd800078e0012 */
[----:B------:R-:W4:Y:S01]  /*1640*/  LDG.E.CONSTANT R18, desc[UR4][R18.64] ;  /* 0x0000000412127981 */ /* 0x000f22000c1e9900 */
[C---:B------:R-:W-:Y:S02]  /*1650*/  @!P0 R2UR UR6, R16.reuse ;  /* 0x00000000100682ca */ /* 0x040fe400000e0000 */
[C---:B------:R-:W-:Y:S02]  /*1660*/  @!P0 R2UR UR7, R17.reuse ;  /* 0x00000000110782ca */ /* 0x040fe400000e0000 */
[----:B------:R-:W-:Y:S02]  /*1670*/  @!P0 R2UR UR8, R16 ;  /* 0x00000000100882ca */ /* 0x000fe400000e0000 */
[----:B------:R-:W-:Y:S01]  /*1680*/  @!P0 R2UR UR9, R17 ;  /* 0x00000000110982ca */ /* 0x000fe200000e0000 */
[----:B0-----:R-:W-:-:S04]  /*1690*/  @!P0 IMAD.WIDE R36, R27, 0x4, R36 ;  /* 0x000000041b248825 */ /* 0x001fc800078e0224 */
[----:B------:R-:W-:Y:S01]  /*16a0*/  FFMA R14, R31, R5, R14 ;  /* 0x000000051f0e7223 */ /* 0x000fe2000000000e */
[-C--:B------:R-:W-:Y:S01]  /*16b0*/  FFMA R10, R2, R32.reuse, R10 ;  /* 0x00000020020a7223 */ /* 0x080fe2000000000a */
[----:B------:R-:W-:Y:S02]  /*16c0*/  IMAD.MOV.U32 R5, RZ, RZ, R32 ;  /* 0x000000ffff057224 */ /* 0x000fe400078e0020 */
[----:B------:R-:W-:Y:S01]  /*16d0*/  IMAD.WIDE R20, R8, 0x4, R20 ;  /* 0x0000000408147825 */ /* 0x000fe200078e0214 */
[----:B------:R0:W5:Y:S03]  /*16e0*/  @!P0 LDG.E.CONSTANT R2, desc[UR6][R36.64] ;  /* 0x0000000624028981 */ /* 0x000166000c1e9900 */
[-C--:B------:R-:W-:Y:S01]  /*16f0*/  FFMA R9, R3, R32.reuse, R9 ;  /* 0x0000002003097223 */ /* 0x080fe20000000009 */
[----:B------:R-:W-:Y:S02]  /*1700*/  FFMA R12, R4, R32, R12 ;  /* 0x00000020040c7223 */ /* 0x000fe4000000000c */
[----:B------:R1:W5:Y:S04]  /*1710*/  @!P0 LDG.E.CONSTANT R4, desc[UR6][R34.64] ;  /* 0x0000000622048981 */ /* 0x000368000c1e9900 */
[----:B------:R1:W5:Y:S01]  /*1720*/  @!P0 LDG.E.CONSTANT R5, desc[UR8][R20.64] ;  /* 0x0000000814058981 */ /* 0x000362000c1e9900 */
[----:B0-----:R-:W-:-:S05]  /*1730*/  @!P0 IMAD.WIDE R36, R27, 0x4, R36 ;  /* 0x000000041b248825 */ /* 0x001fca00078e0224 */
[----:B------:R1:W5:Y:S01]  /*1740*/  @!P0 LDG.E.CONSTANT R3, desc[UR8][R36.64] ;  /* 0x0000000824038981 */ /* 0x000362000c1e9900 */
[----:B------:R-:W-:Y:S01]  /*1750*/  ISETP.GE.AND P0, PT, R7, R27, PT ;  /* 0x0000001b0700720c */ /* 0x000fe20003f06270 */
[-C--:B--2---:R-:W-:Y:S01]  /*1760*/  FFMA R22, R30, R32.reuse, R22 ;  /* 0x000000201e167223 */ /* 0x084fe20000000016 */
[-C--:B---3--:R-:W-:Y:S01]  /*1770*/  FFMA R15, R29, R32.reuse, R15 ;  /* 0x000000201d0f7223 */ /* 0x088fe2000000000f */
[-C--:B----4-:R-:W-:Y:S01]  /*1780*/  FFMA R14, R28, R32.reuse, R14 ;  /* 0x000000201c0e7223 */ /* 0x090fe2000000000e */
[----:B------:R-:W-:-:S09]  /*1790*/  FFMA R13, R18, R32, R13 ;  /* 0x00000020120d7223 */ /* 0x000fd2000000000d */
[----:B-1----:R-:W-:Y:S05]  /*17a0*/  @!P0 BRA `(.L_x_14) ;  /* 0xfffffff800948947 */ /* 0x002fea000383ffff */
.L_x_13:
[----:B------:R-:W-:Y:S05]  /*17b0*/  BSYNC.RECONVERGENT B0 ;  /* 0x0000000000007941 */ /* 0x000fea0003800200 */
.L_x_11:
[----:B-----5:R-:W0:Y:S01]  /*17c0*/  S2R R3, SR_CgaCtaId ;  /* 0x0000000000037919 */ /* 0x020e220000008800 */
[----:B-1----:R-:W-:Y:S01]  /*17d0*/  MOV R0, 0x400 ;  /* 0x0000040000007802 */ /* 0x002fe20000000f00 */
[----:B------:R-:W-:Y:S01]  /*17e0*/  BSSY.RECONVERGENT B0, `(.L_x_15) ;  /* 0x0000008000007945 */ /* 0x000fe20003800200 */
[----:B------:R-:W1:Y:S02]  /*17f0*/  S2R R5, SR_TID.Y ;  /* 0x0000000000057919 */ /* 0x000e640000002200 */
[----:B0-----:R-:W-:-:S04]  /*1800*/  LEA R4, R3, R0, 0x18 ;  /* 0x0000000003047211 */ /* 0x001fc800078ec0ff */
[----:B-1----:R-:W-:-:S07]  /*1810*/  LEA R0, R5, R4, 0x4 ;  /* 0x0000000405007211 */ /* 0x002fce00078e20ff */
.L_x_16:
[----:B------:R-:W0:Y:S02]  /*1820*/  LDS R2, [R0] ;  /* 0x0000000000027984 */ /* 0x000e240000000800 */
[----:B0-----:R-:W-:-:S05]  /*1830*/  FADD R3, R12, R2 ;  /* 0x000000020c037221 */ /* 0x001fca0000000000 */
[----:B------:R-:W0:Y:S02]  /*1840*/  ATOMS.CAST.SPIN P0, [R0], R2, R3 ;  /* 0x000000020000758d */ /* 0x000e240001800003 */
[----:B0-----:R-:W-:Y:S05]  /*1850*/  @!P0 BRA `(.L_x_16) ;  /* 0xfffffffc00f08947 */ /* 0x001fea000383ffff */
[----:B------:R-:W-:Y:S05]  /*1860*/  BSYNC.RECONVERGENT B0 ;  /* 0x0000000000007941 */ /* 0x000fea0003800200 */
.L_x_15:
[----:B------:R-:W-:Y:S01]  /*1870*/  BSSY.RECONVERGENT B0, `(.L_x_17) ;  /* 0x0000005000007945 */ /* 0x000fe20003800200 */
.L_x_18:
[----:B------:R-:W0:Y:S02]  /*1880*/  LDS R2, [R0+0x40] ;  /* 0x0000400000027984 */ /* 0x000e240000000800 */
[----:B0-----:R-:W-:-:S05]  /*1890*/  FADD R3, R22, R2 ;  /* 0x0000000216037221 */ /* 0x001fca0000000000 */
[----:B------:R-:W0:Y:S02]  /*18a0*/  ATOMS.CAST.SPIN P0, [R0+0x40], R2, R3 ;  /* 0x000040020000758d */ /* 0x000e240001800003 */
[----:B0-----:R-:W-:Y:S05]  /*18b0*/  @!P0 BRA `(.L_x_18) ;  /* 0xfffffffc00f08947 */ /* 0x001fea000383ffff */
[----:B------:R-:W-:Y:S05]  /*18c0*/  BSYNC.RECONVERGENT B0 ;  /* 0x0000000000007941 */ /* 0x000fea0003800200 */
.L_x_17:
[----:B------:R-:W-:Y:S01]  /*18d0*/  BSSY.RECONVERGENT B0, `(.L_x_19) ;  /* 0x0000005000007945 */ /* 0x000fe20003800200 */
.L_x_20:
[----:B------:R-:W0:Y:S02]  /*18e0*/  LDS R2, [R0+0x4] ;  /* 0x0000040000027984 */ /* 0x000e240000000800 */
[----:B0-----:R-:W-:-:S05]  /*18f0*/  FADD R3, R11, R2 ;  /* 0x000000020b037221 */ /* 0x001fca0000000000 */
[----:B------:R-:W0:Y:S02]  /*1900*/  ATOMS.CAST.SPIN P0, [R0+0x4], R2, R3 ;  /* 0x000004020000758d */ /* 0x000e240001800003 */
[----:B0-----:R-:W-:Y:S05]  /*1910*/  @!P0 BRA `(.L_x_20) ;  /* 0xfffffffc00f08947 */ /* 0x001fea000383ffff */
[----:B------:R-:W-:Y:S05]  /*1920*/  BSYNC.RECONVERGENT B0 ;  /* 0x0000000000007941 */ /* 0x000fea0003800200 */
.L_x_19:
[----:B------:R-:W-:Y:S01]  /*1930*/  BSSY.RECONVERGENT B0, `(.L_x_21) ;  /* 0x0000005000007945 */ /* 0x000fe20003800200 */
.L_x_22:
[----:B------:R-:W0:Y:S02]  /*1940*/  LDS R2, [R0+0x44] ;  /* 0x0000440000027984 */ /* 0x000e240000000800 */
[----:B0-----:R-:W-:-:S05]  /*1950*/  FADD R3, R15, R2 ;  /* 0x000000020f037221 */ /* 0x001fca0000000000 */
[----:B------:R-:W0:Y:S02]  /*1960*/  ATOMS.CAST.SPIN P0, [R0+0x44], R2, R3 ;  /* 0x000044020000758d */ /* 0x000e240001800003 */
[----:B0-----:R-:W-:Y:S05]  /*1970*/  @!P0 BRA `(.L_x_22) ;  /* 0xfffffffc00f08947 */ /* 0x001fea000383ffff */
[----:B------:R-:W-:Y:S05]  /*1980*/  BSYNC.RECONVERGENT B0 ;  /* 0x0000000000007941 */ /* 0x000fea0003800200 */
.L_x_21:
[----:B------:R-:W-:Y:S01]  /*1990*/  BSSY.RECONVERGENT B0, `(.L_x_23) ;  /* 0x0000005000007945 */ /* 0x000fe20003800200 */
.L_x_24:
[----:B------:R-:W0:Y:S02]  /*19a0*/  LDS R2, [R0+0x8] ;  /* 0x0000080000027984 */ /* 0x000e240000000800 */
[----:B0-----:R-:W-:-:S05]  /*19b0*/  FADD R3, R10, R2 ;  /* 0x000000020a037221 */ /* 0x001fca0000000000 */
[----:B------:R-:W0:Y:S02]  /*19c0*/  ATOMS.CAST.SPIN P0, [R0+0x8], R2, R3 ;  /* 0x000008020000758d */ /* 0x000e240001800003 */
[----:B0-----:R-:W-:Y:S05]  /*19d0*/  @!P0 BRA `(.L_x_24) ;  /* 0xfffffffc00f08947 */ /* 0x001fea000383ffff */
[----:B------:R-:W-:Y:S05]  /*19e0*/  BSYNC.RECONVERGENT B0 ;  /* 0x0000000000007941 */ /* 0x000fea0003800200 */
.L_x_23:
[----:B------:R-:W-:Y:S01]  /*19f0*/  BSSY.RECONVERGENT B0, `(.L_x_25) ;  /* 0x0000005000007945 */ /* 0x000fe20003800200 */
.L_x_26:
[----:B------:R-:W0:Y:S02]  /*1a00*/  LDS R2, [R0+0x48] ;  /* 0x0000480000027984 */ /* 0x000e240000000800 */
[----:B0-----:R-:W-:-:S05]  /*1a10*/  FADD R3, R14, R2 ;  /* 0x000000020e037221 */ /* 0x001fca0000000000 */
[----:B------:R-:W0:Y:S02]  /*1a20*/  ATOMS.CAST.SPIN P0, [R0+0x48], R2, R3 ;  /* 0x000048020000758d */ /* 0x000e240001800003 */
[----:B0-----:R-:W-:Y:S05]  /*1a30*/  @!P0 BRA `(.L_x_26) ;  /* 0xfffffffc00f08947 */ /* 0x001fea000383ffff */
[----:B------:R-:W-:Y:S05]  /*1a40*/  BSYNC.RECONVERGENT B0 ;  /* 0x0000000000007941 */ /* 0x000fea0003800200 */
.L_x_25:
[----:B------:R-:W-:Y:S01]  /*1a50*/  BSSY.RECONVERGENT B0, `(.L_x_27) ;  /* 0x0000005000007945 */ /* 0x000fe20003800200 */
.L_x_28:
[----:B------:R-:W0:Y:S02]  /*1a60*/  LDS R2, [R0+0xc] ;  /* 0x00000c0000027984 */ /* 0x000e240000000800 */
[----:B0-----:R-:W-:-:S05]  /*1a70*/  FADD R3, R9, R2 ;  /* 0x0000000209037221 */ /* 0x001fca0000000000 */
[----:B------:R-:W0:Y:S02]  /*1a80*/  ATOMS.CAST.SPIN P0, [R0+0xc], R2, R3 ;  /* 0x00000c020000758d */ /* 0x000e240001800003 */
[----:B0-----:R-:W-:Y:S05]  /*1a90*/  @!P0 BRA `(.L_x_28) ;  /* 0xfffffffc00f08947 */ /* 0x001fea000383ffff */
[----:B------:R-:W-:Y:S05]  /*1aa0*/  BSYNC.RECONVERGENT B0 ;  /* 0x0000000000007941 */ /* 0x000fea0003800200 */
.L_x_27:
[----:B------:R-:W0:Y:S02]  /*1ab0*/  LDS R2, [R0+0x4c] ;  /* 0x00004c0000027984 */ /* 0x000e240000000800 */
[----:B0-----:R-:W-:-:S05]  /*1ac0*/  FADD R3, R13, R2 ;  /* 0x000000020d037221 */ /* 0x001fca0000000000 */
[----:B------:R-:W0:Y:S02]  /*1ad0*/  ATOMS.CAST.SPIN P0, [R0+0x4c], R2, R3 ;  /* 0x00004c020000758d */ /* 0x000e240001800003 */
[----:B0-----:R-:W-:Y:S05]  /*1ae0*/  @!P0 BRA `(.L_x_27) ;  /* 0xfffffffc00f08947 */ /* 0x001fea000383ffff */
[----:B------:R-:W-:Y:S05]  /*1af0*/  WARPSYNC.ALL ;  /* 0x0000000000007948 */ /* 0x000fea0003800000 */
[----:B------:R-:W-:Y:S01]  /*1b00*/  BAR.SYNC.DEFER_BLOCKING 0x0 ;  /* 0x0000000000007b1d */ /* 0x000fe20000010000 */
[----:B------:R-:W-:-:S13]  /*1b10*/  ISETP.NE.AND P0, PT, R5, RZ, PT ;  /* 0x000000ff0500720c */ /* 0x000fda0003f05270 */
[----:B------:R-:W-:Y:S05]  /*1b20*/  @P0 EXIT ;  /* 0x000000000000094d */ /* 0x000fea0003800000 */
[----:B------:R-:W0:Y:S01]  /*1b30*/  S2R R5, SR_TID.X ;  /* 0x0000000000057919 */ /* 0x000e220000002100 */
[----:B------:R-:W1:Y:S01]  /*1b40*/  LDC.64 R2, c[0x0][0x398] ;  /* 0x0000e600ff027b82 */ /* 0x000e620000000a00 */
[----:B------:R-:W-:Y:S02]  /*1b50*/  R2UR UR4, R16 ;  /* 0x00000000100472ca */ /* 0x000fe400000e0000 */
[----:B------:R-:W-:Y:S01]  /*1b60*/  R2UR UR5, R17 ;  /* 0x00000000110572ca */ /* 0x000fe200000e0000 */
[----:B0-----:R-:W-:Y:S01]  /*1b70*/  IMAD R0, R5, 0x4, R4 ;  /* 0x0000000405007824 */ /* 0x001fe200078e0204 */
[----:B------:R-:W-:-:S04]  /*1b80*/  IADD3 R5, PT, PT, R6, R5, RZ ;  /* 0x0000000506057210 */ /* 0x000fc80007ffe0ff */
[----:B------:R-:W0:Y:S01]  /*1b90*/  LDS R7, [R0] ;  /* 0x0000000000077984 */ /* 0x000e220000000800 */
[----:B-1----:R-:W-:-:S06]  /*1ba0*/  IMAD.WIDE.U32 R2, R5, 0x4, R2 ;  /* 0x0000000405027825 */ /* 0x002fcc00078e0002 */
[----:B0-----:R-:W-:Y:S01]  /*1bb0*/  REDG.E.ADD.F32.FTZ.RN.STRONG.GPU desc[UR4][R2.64], R7 ;  /* 0x00000007020079a6 */ /* 0x001fe2000c12f304 */
[----:B------:R-:W-:Y:S05]  /*1bc0*/  EXIT ;  /* 0x000000000000794d */ /* 0x000fea0003800000 */
.L_x_29:
[----:B------:R-:W-:-:S00]  /*1bd0*/  BRA `(.L_x_29) ;  /* 0xfffffffc00fc7947 */ /* 0x000fc0000383ffff */
[----:B------:R-:W-:-:S00]  /*1be0*/  NOP ;  /* 0x0000000000007918 */ /* 0x000fc00000000000 */
        /* <DEDUP_REMOVED lines=9> */
.L_x_30:


//--------------------- .nv.global.init           --------------------------
	.section	.nv.global.init,"aw",@progbits
.nv.global.init:
	.type		$str,@object
	.size		$str,($str$5 - $str)
$str:
        /*0000*/ 	.byte	0x67, 0x72, 0x69, 0x64, 0x44, 0x69, 0x6d, 0x2e, 0x7a, 0x20, 0x3d, 0x3d, 0x20, 0x31, 0x00
	.type		$str$5,@object
	.size		$str$5,($str$4 - $str$5)
$str$5:
        /*000f*/ 	.byte	0x6e, 0x20, 0x25, 0x20, 0x62, 0x6c, 0x6f, 0x63, 0x6b, 0x5f, 0x73, 0x69, 0x7a, 0x65, 0x20, 0x3d
        /*001f*/ 	.byte	0x3d, 0x20, 0x30, 0x00
	.type		$str$4,@object
	.size		$str$4,($str$3 - $str$4)
$str$4:
        /*0023*/ 	.byte	0x6d, 0x20, 0x25, 0x20, 0x62, 0x6c, 0x6f, 0x63, 0x6b, 0x5f, 0x73, 0x69, 0x7a, 0x65, 0x20, 0x3d
        /*0033*/ 	.byte	0x3d, 0x20, 0x30, 0x00
	.type		$str$3,@object
	.size		$str$3,($str$2 - $str$3)
$str$3:
        /*0037*/ 	.byte	0x62, 0x6c, 0x6f, 0x63, 0x6b, 0x44, 0x69, 0x6d, 0x2e, 0x79, 0x20, 0x3d, 0x3d, 0x20, 0x64, 0x69
        /*0047*/ 	.byte	0x76, 0x5f, 0x73, 0x69, 0x7a, 0x65, 0x00
	.type		$str$2,@object
	.size		$str$2,($str$1 - $str$2)
$str$2:
        /*004e*/ 	.byte	0x62, 0x6c, 0x6f, 0x63, 0x6b, 0x44, 0x69, 0x6d, 0x2e, 0x78, 0x20, 0x3d, 0x3d, 0x20, 0x77, 0x61
        /*005e*/ 	.byte	0x72, 0x70, 0x53, 0x69, 0x7a, 0x65, 0x00
	.type		$str$1,@object
	.size		$str$1,(__unnamed_1 - $str$1)
$str$1:
        /*0065*/ 	.byte	0x2f, 0x74, 0x6d, 0x70, 0x2f, 0x73, 0x61, 0x73, 0x73, 0x5f, 0x63, 0x75, 0x5f, 0x65, 0x39, 0x64
        /*0075*/ 	.byte	0x64, 0x70, 0x6d, 0x72, 0x70, 0x2f, 0x6b, 0x2e, 0x63, 0x75, 0x00
	.type		__unnamed_1,@object
	.size		__unnamed_1,(.L_0 - __unnamed_1)
__unnamed_1:
        /*0080*/ 	.byte	0x76, 0x6f, 0x69, 0x64, 0x20, 0x73, 0x67, 0x65, 0x6d, 0x76, 0x5f, 0x64, 0x65, 0x76, 0x28, 0x69
        /*0090*/ 	.byte	0x6e, 0x74, 0x2c, 0x20, 0x69, 0x6e, 0x74, 0x2c, 0x20, 0x63, 0x6f, 0x6e, 0x73, 0x74, 0x20, 0x66
        /*00a0*/ 	.byte	0x6c, 0x6f, 0x61, 0x74, 0x20, 0x2a, 0x2c, 0x20, 0x63, 0x6f, 0x6e, 0x73, 0x74, 0x20, 0x66, 0x6c
        /*00b0*/ 	.byte	0x6f, 0x61, 0x74, 0x20, 0x2a, 0x2c, 0x20, 0x66, 0x6c, 0x6f, 0x61, 0x74, 0x20, 0x2a, 0x29, 0x00
.L_0:


//--------------------- .nv.shared._Z9sgemv_deviiPKfS0_Pf --------------------------
	.section	.nv.shared._Z9sgemv_deviiPKfS0_Pf,"aw",@nobits
	.sectionflags	@""
	.align	4
.nv.shared._Z9sgemv_deviiPKfS0_Pf:
	.zero		1152


//--------------------- .nv.shared.reserved.0     --------------------------
	.section	.nv.shared.reserved.0,"aw",@nobits
	.weak		__nv_reservedSMEM_offset_0_alias
	.size		__nv_reservedSMEM_offset_0_alias, 0, 64
	.other		__nv_reservedSMEM_offset_0_alias,@"STO_CUDA_RESERVED_SHARED STV_DEFAULT"
__nv_reservedSMEM_offset_0_alias:
	.zero		0
	.zero		64


//--------------------- .nv.constant0._Z9sgemv_deviiPKfS0_Pf --------------------------
	.section	.nv.constant0._Z9sgemv_deviiPKfS0_Pf,"a",@progbits
	.sectionflags	@""
	.align	4
.nv.constant0._Z9sgemv_deviiPKfS0_Pf:
	.zero		928


//--------------------- SYMBOLS --------------------------

	.type		.nv.reservedSmem.offset0,@object
	.size		.nv.reservedSmem.offset0,0x4
	.type		.nv.reservedSmem.cap,@object
	.size		.nv.reservedSmem.cap,0x4
	.type		__assertfail,@function
